	.target	sm_100a

	.elftype	@"ET_EXEC"


//--------------------- .note.nv.tkinfo           --------------------------
	.section	.note.nv.tkinfo,"",@"SHT_NOTE"
	.sectionflags	@"SHF_NOTE_NV_TKINFO"
	.tkinfo
        /*0018*/ 	.word	0x00000002
        /*0030*/ 	.string	""
        /*0030*/ 	.string	"ptxas"
        /*0030*/ 	.string	"Cuda compilation tools, release 13.0, V13.0.88"
        /*0030*/ 	.string	"Build cuda_13.0.r13.0/compiler.36424714_0"
        /*0030*/ 	.string	"-arch sm_100a -m 64 "



//--------------------- .note.nv.cuinfo           --------------------------
	.section	.note.nv.cuinfo,"",@"SHT_NOTE"
	.sectionflags	@"SHF_NOTE_NV_CUINFO"
        /*0018*/ 	.short	0x0002
        /*001a*/ 	.short	0x0064
        /*001c*/ 	.short	0x0082
	.zero		2


//--------------------- .nv.info                  --------------------------
	.section	.nv.info,"",@"SHT_CUDA_INFO"
	.align	4


	//----- nvinfo : EIATTR_REGCOUNT
	.align		4
        /*0000*/ 	.byte	0x04, 0x2f
        /*0002*/ 	.short	(.L_19 - .L_18)
	.align		4
.L_18:
        /*0004*/ 	.word	index@(_ZN7cutlass13device_kernelINS_4gemm6kernel13GemmUniversalIN4cute5tupleIJiiiiEEENS1_10collective13CollectiveMmaINS1_35MainloopSm100TmaUmmaWarpSpecializedILi7ELi2ELi4ENS5_IJNS4_1CILi4EEESB_NSA_ILi1EEEEEEEENS5_IJNSA_ILi128EEESF_NSA_ILi64EEEEEENS_6half_tENS5_IJlSC_lEEESI_SJ_NS4_8TiledMMAINS4_8MMA_AtomIJNS4_26SM100_MMA_F16BF16_2x1SM_SSISI_SI_fLi128ELi128ELNS4_4UMMA5MajorE0ELSO_0ELNSN_7ScaleInE0ELSP_0EEEEEENS4_6LayoutINS5_IJSC_SC_SC_EEENS5_IJNSA_ILi0EEESU_SU_EEEEENS5_IJNS4_10UnderscoreESX_SX_EEEEENS4_28SM100_TMA_2SM_LOAD_MULTICASTENS4_14ComposedLayoutINS4_7SwizzleILi3ELi4ELi3EEENS4_18smem_ptr_flag_bitsILi16EEENSS_INS5_IJNSA_ILi8EEESG_EEENS5_IJSG_SC_EEEEEEEvNS4_8identityES10_S1A_vS1B_EENS_8epilogue10collective18CollectiveEpilogueINS1D_23Sm100TmaWarpSpecializedILi4ELi2ELi16ELb1ELb0EEEJNS5_IJSG_SF_SG_EEENS5_IJNSS_ISG_SC_EENSS_INS5_IJNSA_ILi16EEENSA_ILi2EEEEEENS5_IJSC_SG_EEEEEEEESI_SJ_SI_SJ_NS1D_6fusion15FusionCallbacksIS1H_NS1Q_17LinearCombinationISI_fSI_fLNS_15FloatRoundStyleE2EEES1I_S1P_JEEENS4_5SM1004TMEM4LOAD26SM100_TMEM_LOAD_32dp32b16xENS4_13SM90_TMA_LOADENS11_INS12_ILi1ELi4ELi3EEES15_NSS_INS5_IJS16_S1K_EEENS5_IJS1K_SC_EEEEEEENS4_39AutoVectorizingCopyWithAssumedAlignmentILi128EEENS4_14SM90_TMA_STOREES25_S27_S27_EEEvvEEEEvNT_6ParamsE)
        /*0008*/ 	.word	0x00000045


	//----- nvinfo : EIATTR_FRAME_SIZE
	.align		4
.L_19:
        /*000c*/ 	.byte	0x04, 0x11
        /*000e*/ 	.short	(.L_21 - .L_20)
	.align		4
.L_20:
        /*0010*/ 	.word	index@($__internal_2_$__cuda_sm10x_tcgen05_guardrail_trap_unallocated_columns_being_dealloced)
        /*0014*/ 	.word	0x00000000


	//----- nvinfo : EIATTR_FRAME_SIZE
	.align		4
.L_21:
        /*0018*/ 	.byte	0x04, 0x11
        /*001a*/ 	.short	(.L_23 - .L_22)
	.align		4
.L_22:
        /*001c*/ 	.word	index@($__internal_1_$__cuda_sm10x_tcgen05_guardrail_trap_phase_invalid_during_alloc)
        /*0020*/ 	.word	0x00000000


	//----- nvinfo : EIATTR_FRAME_SIZE
	.align		4
.L_23:
        /*0024*/ 	.byte	0x04, 0x11
        /*0026*/ 	.short	(.L_25 - .L_24)
	.align		4
.L_24:
        /*0028*/ 	.word	index@($__internal_0_$__cuda_sm10x_tcgen05_guardrail_trap_col_being_dealloced_not_returned_by_alloc)
        /*002c*/ 	.word	0x00000000


	//----- nvinfo : EIATTR_FRAME_SIZE
	.align		4
.L_25:
        /*0030*/ 	.byte	0x04, 0x11
        /*0032*/ 	.short	(.L_27 - .L_26)
	.align		4
.L_26:
        /*0034*/ 	.word	index@(_ZN7cutlass13device_kernelINS_4gemm6kernel13GemmUniversalIN4cute5tupleIJiiiiEEENS1_10collective13CollectiveMmaINS1_35MainloopSm100TmaUmmaWarpSpecializedILi7ELi2ELi4ENS5_IJNS4_1CILi4EEESB_NSA_ILi1EEEEEEEENS5_IJNSA_ILi128EEESF_NSA_ILi64EEEEEENS_6half_tENS5_IJlSC_lEEESI_SJ_NS4_8TiledMMAINS4_8MMA_AtomIJNS4_26SM100_MMA_F16BF16_2x1SM_SSISI_SI_fLi128ELi128ELNS4_4UMMA5MajorE0ELSO_0ELNSN_7ScaleInE0ELSP_0EEEEEENS4_6LayoutINS5_IJSC_SC_SC_EEENS5_IJNSA_ILi0EEESU_SU_EEEEENS5_IJNS4_10UnderscoreESX_SX_EEEEENS4_28SM100_TMA_2SM_LOAD_MULTICASTENS4_14ComposedLayoutINS4_7SwizzleILi3ELi4ELi3EEENS4_18smem_ptr_flag_bitsILi16EEENSS_INS5_IJNSA_ILi8EEESG_EEENS5_IJSG_SC_EEEEEEEvNS4_8identityES10_S1A_vS1B_EENS_8epilogue10collective18CollectiveEpilogueINS1D_23Sm100TmaWarpSpecializedILi4ELi2ELi16ELb1ELb0EEEJNS5_IJSG_SF_SG_EEENS5_IJNSS_ISG_SC_EENSS_INS5_IJNSA_ILi16EEENSA_ILi2EEEEEENS5_IJSC_SG_EEEEEEEESI_SJ_SI_SJ_NS1D_6fusion15FusionCallbacksIS1H_NS1Q_17LinearCombinationISI_fSI_fLNS_15FloatRoundStyleE2EEES1I_S1P_JEEENS4_5SM1004TMEM4LOAD26SM100_TMEM_LOAD_32dp32b16xENS4_13SM90_TMA_LOADENS11_INS12_ILi1ELi4ELi3EEES15_NSS_INS5_IJS16_S1K_EEENS5_IJS1K_SC_EEEEEEENS4_39AutoVectorizingCopyWithAssumedAlignmentILi128EEENS4_14SM90_TMA_STOREES25_S27_S27_EEEvvEEEEvNT_6ParamsE)
        /*0038*/ 	.word	0x00000000


	//----- nvinfo : EIATTR_MIN_STACK_SIZE
	.align		4
.L_27:
        /*003c*/ 	.byte	0x04, 0x12
        /*003e*/ 	.short	(.L_29 - .L_28)
	.align		4
.L_28:
        /*0040*/ 	.word	index@(_ZN7cutlass13device_kernelINS_4gemm6kernel13GemmUniversalIN4cute5tupleIJiiiiEEENS1_10collective13CollectiveMmaINS1_35MainloopSm100TmaUmmaWarpSpecializedILi7ELi2ELi4ENS5_IJNS4_1CILi4EEESB_NSA_ILi1EEEEEEEENS5_IJNSA_ILi128EEESF_NSA_ILi64EEEEEENS_6half_tENS5_IJlSC_lEEESI_SJ_NS4_8TiledMMAINS4_8MMA_AtomIJNS4_26SM100_MMA_F16BF16_2x1SM_SSISI_SI_fLi128ELi128ELNS4_4UMMA5MajorE0ELSO_0ELNSN_7ScaleInE0ELSP_0EEEEEENS4_6LayoutINS5_IJSC_SC_SC_EEENS5_IJNSA_ILi0EEESU_SU_EEEEENS5_IJNS4_10UnderscoreESX_SX_EEEEENS4_28SM100_TMA_2SM_LOAD_MULTICASTENS4_14ComposedLayoutINS4_7SwizzleILi3ELi4ELi3EEENS4_18smem_ptr_flag_bitsILi16EEENSS_INS5_IJNSA_ILi8EEESG_EEENS5_IJSG_SC_EEEEEEEvNS4_8identityES10_S1A_vS1B_EENS_8epilogue10collective18CollectiveEpilogueINS1D_23Sm100TmaWarpSpecializedILi4ELi2ELi16ELb1ELb0EEEJNS5_IJSG_SF_SG_EEENS5_IJNSS_ISG_SC_EENSS_INS5_IJNSA_ILi16EEENSA_ILi2EEEEEENS5_IJSC_SG_EEEEEEEESI_SJ_SI_SJ_NS1D_6fusion15FusionCallbacksIS1H_NS1Q_17LinearCombinationISI_fSI_fLNS_15FloatRoundStyleE2EEES1I_S1P_JEEENS4_5SM1004TMEM4LOAD26SM100_TMEM_LOAD_32dp32b16xENS4_13SM90_TMA_LOADENS11_INS12_ILi1ELi4ELi3EEES15_NSS_INS5_IJS16_S1K_EEENS5_IJS1K_SC_EEEEEEENS4_39AutoVectorizingCopyWithAssumedAlignmentILi128EEENS4_14SM90_TMA_STOREES25_S27_S27_EEEvvEEEEvNT_6ParamsE)
        /*0044*/ 	.word	0x00000000
.L_29:


//--------------------- .nv.compat                --------------------------
	.section	.nv.compat,"",@"SHT_CUDA_COMPAT_INFO"
	.align	4
        /*0000*/ 	.byte	0x02, 0x09, 0x01, 0x00, 0x02, 0x02, 0x02, 0x00, 0x02, 0x05, 0x05, 0x00, 0x03, 0x07, 0x01, 0x01
        /*0010*/ 	.byte	0x02, 0x03, 0x01, 0x00, 0x02, 0x06, 0x01, 0x00, 0x04, 0x0b, 0x08, 0x00, 0x09, 0x00, 0x00, 0x00
        /*0020*/ 	.byte	0x00, 0x00, 0x00, 0x00


//--------------------- .nv.info._ZN7cutlass13device_kernelINS_4gemm6kernel13GemmUniversalIN4cute5tupleIJiiiiEEENS1_10collective13CollectiveMmaINS1_35MainloopSm100TmaUmmaWarpSpecializedILi7ELi2ELi4ENS5_IJNS4_1CILi4EEESB_NSA_ILi1EEEEEEEENS5_IJNSA_ILi128EEESF_NSA_ILi64EEEEEENS_6half_tENS5_IJlSC_lEEESI_SJ_NS4_8TiledMMAINS4_8MMA_AtomIJNS4_26SM100_MMA_F16BF16_2x1SM_SSISI_SI_fLi128ELi128ELNS4_4UMMA5MajorE0ELSO_0ELNSN_7ScaleInE0ELSP_0EEEEEENS4_6LayoutINS5_IJSC_SC_SC_EEENS5_IJNSA_ILi0EEESU_SU_EEEEENS5_IJNS4_10UnderscoreESX_SX_EEEEENS4_28SM100_TMA_2SM_LOAD_MULTICASTENS4_14ComposedLayoutINS4_7SwizzleILi3ELi4ELi3EEENS4_18smem_ptr_flag_bitsILi16EEENSS_INS5_IJNSA_ILi8EEESG_EEENS5_IJSG_SC_EEEEEEEvNS4_8identityES10_S1A_vS1B_EENS_8epilogue10collective18CollectiveEpilogueINS1D_23Sm100TmaWarpSpecializedILi4ELi2ELi16ELb1ELb0EEEJNS5_IJSG_SF_SG_EEENS5_IJNSS_ISG_SC_EENSS_INS5_IJNSA_ILi16EEENSA_ILi2EEEEEENS5_IJSC_SG_EEEEEEEESI_SJ_SI_SJ_NS1D_6fusion15FusionCallbacksIS1H_NS1Q_17LinearCombinationISI_fSI_fLNS_15FloatRoundStyleE2EEES1I_S1P_JEEENS4_5SM1004TMEM4LOAD26SM100_TMEM_LOAD_32dp32b16xENS4_13SM90_TMA_LOADENS11_INS12_ILi1ELi4ELi3EEES15_NSS_INS5_IJS16_S1K_EEENS5_IJS1K_SC_EEEEEEENS4_39AutoVectorizingCopyWithAssumedAlignmentILi128EEENS4_14SM90_TMA_STOREES25_S27_S27_EEEvvEEEEvNT_6ParamsE --------------------------
	.section	.nv.info._ZN7cutlass13device_kernelINS_4gemm6kernel13GemmUniversalIN4cute5tupleIJiiiiEEENS1_10collective13CollectiveMmaINS1_35MainloopSm100TmaUmmaWarpSpecializedILi7ELi2ELi4ENS5_IJNS4_1CILi4EEESB_NSA_ILi1EEEEEEEENS5_IJNSA_ILi128EEESF_NSA_ILi64EEEEEENS_6half_tENS5_IJlSC_lEEESI_SJ_NS4_8TiledMMAINS4_8MMA_AtomIJNS4_26SM100_MMA_F16BF16_2x1SM_SSISI_SI_fLi128ELi128ELNS4_4UMMA5MajorE0ELSO_0ELNSN_7ScaleInE0ELSP_0EEEEEENS4_6LayoutINS5_IJSC_SC_SC_EEENS5_IJNSA_ILi0EEESU_SU_EEEEENS5_IJNS4_10UnderscoreESX_SX_EEEEENS4_28SM100_TMA_2SM_LOAD_MULTICASTENS4_14ComposedLayoutINS4_7SwizzleILi3ELi4ELi3EEENS4_18smem_ptr_flag_bitsILi16EEENSS_INS5_IJNSA_ILi8EEESG_EEENS5_IJSG_SC_EEEEEEEvNS4_8identityES10_S1A_vS1B_EENS_8epilogue10collective18CollectiveEpilogueINS1D_23Sm100TmaWarpSpecializedILi4ELi2ELi16ELb1ELb0EEEJNS5_IJSG_SF_SG_EEENS5_IJNSS_ISG_SC_EENSS_INS5_IJNSA_ILi16EEENSA_ILi2EEEEEENS5_IJSC_SG_EEEEEEEESI_SJ_SI_SJ_NS1D_6fusion15FusionCallbacksIS1H_NS1Q_17LinearCombinationISI_fSI_fLNS_15FloatRoundStyleE2EEES1I_S1P_JEEENS4_5SM1004TMEM4LOAD26SM100_TMEM_LOAD_32dp32b16xENS4_13SM90_TMA_LOADENS11_INS12_ILi1ELi4ELi3EEES15_NSS_INS5_IJS16_S1K_EEENS5_IJS1K_SC_EEEEEEENS4_39AutoVectorizingCopyWithAssumedAlignmentILi128EEENS4_14SM90_TMA_STOREES25_S27_S27_EEEvvEEEEvNT_6ParamsE,"",@"SHT_CUDA_INFO"
	.sectionflags	@""
	.align	4


	//----- nvinfo : EIATTR_CUDA_API_VERSION
	.align		4
        /*0000*/ 	.byte	0x04, 0x37
        /*0002*/ 	.short	(.L_31 - .L_30)
.L_30:
        /*0004*/ 	.word	0x00000082


	//----- nvinfo : EIATTR_KPARAM_INFO
	.align		4
.L_31:
        /*0008*/ 	.byte	0x04, 0x17
        /*000a*/ 	.short	(.L_33 - .L_32)
.L_32:
        /*000c*/ 	.word	0x00000000
        /*0010*/ 	.short	0x0000
        /*0012*/ 	.short	0x0000
        /*0014*/ 	.byte	0x00, 0xf0, 0x01, 0x20


	//----- nvinfo : EIATTR_AT_ENTRY_FRAGMENTS
	.align		4
.L_33:
        /*0018*/ 	.byte	0x04, 0x4f
        /*001a*/ 	.short	(.L_35 - .L_34)


	//   ....[0]....
.L_34:
        /*001c*/ 	.word	0x00000007


	//----- nvinfo : EIATTR_RESERVED_SMEM_USED
	.align		4
.L_35:
        /*0020*/ 	.byte	0x01, 0x41
	.zero		2


	//----- nvinfo : EIATTR_SPARSE_MMA_MASK
	.align		4
        /*0024*/ 	.byte	0x03, 0x50
        /*0026*/ 	.short	0x0000


	//----- nvinfo : EIATTR_TCGEN05_2CTA_USED
	.align		4
        /*0028*/ 	.byte	0x01, 0x52
	.zero		2


	//----- nvinfo : EIATTR_MAXREG_COUNT
	.align		4
        /*002c*/ 	.byte	0x03, 0x1b
        /*002e*/ 	.short	0x00ff


	//----- nvinfo : EIATTR_NUM_BARRIERS
	.align		4
        /*0030*/ 	.byte	0x02, 0x4c
        /*0032*/ 	.byte	0x07
	.zero		1


	//----- nvinfo : EIATTR_EXTERNS
	.align		4
        /*0034*/ 	.byte	0x04, 0x0f
        /*0036*/ 	.short	(.L_37 - .L_36)


	//   ....[0]....
	.align		4
.L_36:
        /*0038*/ 	.word	index@(__assertfail)


	//----- nvinfo : EIATTR_MERCURY_ISA_VERSION
	.align		4
.L_37:
        /*003c*/ 	.byte	0x03, 0x5f
        /*003e*/ 	.short	0x0101


	//----- nvinfo : EIATTR_INT_WARP_WIDE_INSTR_OFFSETS
	.align		4
        /*0040*/ 	.byte	0x04, 0x31
        /*0042*/ 	.short	(.L_39 - .L_38)


	//   ....[0]....
.L_38:
        /*0044*/ 	.word	0x00000dc0


	//   ....[1]....
        /*0048*/ 	.word	0x00000e60


	//   ....[2]....
        /*004c*/ 	.word	0x000047f0


	//   ....[3]....
        /*0050*/ 	.word	0x00004820


	//   ....[4]....
        /*0054*/ 	.word	0x00004840


	//   ....[5]....
        /*0058*/ 	.word	0x00005380


	//   ....[6]....
        /*005c*/ 	.word	0x00005420


	//   ....[7]....
        /*0060*/ 	.word	0x000054e0


	//   ....[8]....
        /*0064*/ 	.word	0x00005550


	//   ....[9]....
        /*0068*/ 	.word	0x00005610


	//   ....[10]....
        /*006c*/ 	.word	0x000056b0


	//   ....[11]....
        /*0070*/ 	.word	0x00005720


	//   ....[12]....
        /*0074*/ 	.word	0x000057e0


	//   ....[13]....
        /*0078*/ 	.word	0x00005880


	//   ....[14]....
        /*007c*/ 	.word	0x00005920


	//   ....[15]....
        /*0080*/ 	.word	0x00005a10


	//   ....[16]....
        /*0084*/ 	.word	0x00005ae0


	//----- nvinfo : EIATTR_COOP_GROUP_MASK_REGIDS
	.align		4
.L_39:
        /*0088*/ 	.byte	0x04, 0x29
        /*008a*/ 	.short	(.L_41 - .L_40)


	//   ....[0]....
.L_40:
        /*008c*/ 	.word	0xffffffff


	//   ....[1]....
        /*0090*/ 	.word	0xffffffff


	//   ....[2]....
        /*0094*/ 	.word	0xffffffff


	//   ....[3]....
        /*0098*/ 	.word	0xffffffff


	//   ....[4]....
        /*009c*/ 	.word	0xffffffff


	//   ....[5]....
        /*00a0*/ 	.word	0xffffffff


	//   ....[6]....
        /*00a4*/ 	.word	0xffffffff


	//   ....[7]....
        /*00a8*/ 	.word	0xffffffff


	//   ....[8]....
        /*00ac*/ 	.word	0xffffffff


	//   ....[9]....
        /*00b0*/ 	.word	0xffffffff


	//   ....[10]....
        /*00b4*/ 	.word	0xffffffff


	//   ....[11]....
        /*00b8*/ 	.word	0xffffffff


	//   ....[12]....
        /*00bc*/ 	.word	0xffffffff


	//   ....[13]....
        /*00c0*/ 	.word	0xffffffff


	//----- nvinfo : EIATTR_COOP_GROUP_INSTR_OFFSETS
	.align		4
.L_41:
        /*00c4*/ 	.byte	0x04, 0x28
        /*00c6*/ 	.short	(.L_43 - .L_42)


	//   ....[0]....
.L_42:
        /*00c8*/ 	.word	0x000000b0


	//   ....[1]....
        /*00cc*/ 	.word	0x00000510


	//   ....[2]....
        /*00d0*/ 	.word	0x00000730


	//   ....[3]....
        /*00d4*/ 	.word	0x000008c0


	//   ....[4]....
        /*00d8*/ 	.word	0x000009b0


	//   ....[5]....
        /*00dc*/ 	.word	0x00000b10


	//   ....[6]....
        /*00e0*/ 	.word	0x00000ca0


	//   ....[7]....
        /*00e4*/ 	.word	0x00000ee0


	//   ....[8]....
        /*00e8*/ 	.word	0x00002570


	//   ....[9]....
        /*00ec*/ 	.word	0x000035d0


	//   ....[10]....
        /*00f0*/ 	.word	0x00003aa0


	//   ....[11]....
        /*00f4*/ 	.word	0x00003ad0


	//   ....[12]....
        /*00f8*/ 	.word	0x000046f0


	//   ....[13]....
        /*00fc*/ 	.word	0x00004900


	//----- nvinfo : EIATTR_VRC_CTA_INIT_COUNT
	.align		4
.L_43:
        /*0100*/ 	.byte	0x02, 0x4a
        /*0102*/ 	.byte	0x80
	.zero		1


	//----- nvinfo : EIATTR_SYSCALL_OFFSETS
	.align		4
        /*0104*/ 	.byte	0x04, 0x46
        /*0106*/ 	.short	(.L_45 - .L_44)


	//   ....[0]....
.L_44:
        /*0108*/ 	.word	0x00006660


	//   ....[1]....
        /*010c*/ 	.word	0x00006750


	//   ....[2]....
        /*0110*/ 	.word	0x00006e80


	//   ....[3]....
        /*0114*/ 	.word	0x000077b0


	//   ....[4]....
        /*0118*/ 	.word	0x00008080


	//   ....[5]....
        /*011c*/ 	.word	0x00008950


	//----- nvinfo : EIATTR_MBARRIER_INSTR_OFFSETS
	.align		4
.L_45:
        /*0120*/ 	.byte	0x04, 0x39
        /*0122*/ 	.short	(.L_47 - .L_46)


	//   ....[0]....
.L_46:
        /*0124*/ 	.word	0x00000640
        /*0128*/ 	.word	0x000000ff
        /*012c*/ 	.word	0x00000000
        /*0130*/ 	.short	0x0100
        /*0132*/ 	.byte	0x04
	.zero		1


	//   ....[1]....
        /*0134*/ 	.word	0x00000650
        /*0138*/ 	.word	0x000000ff
        /*013c*/ 	.word	0x00000038
        /*0140*/ 	.short	0x0100
        /*0142*/ 	.byte	0x04
	.zero		1


	//   ....[2]....
        /*0144*/ 	.word	0x00000660
        /*0148*/ 	.word	0x000000ff
        /*014c*/ 	.word	0x00000008
        /*0150*/ 	.short	0x0100
        /*0152*/ 	.byte	0x04
	.zero		1


	//   ....[3]....
        /*0154*/ 	.word	0x00000670
        /*0158*/ 	.word	0x000000ff
        /*015c*/ 	.word	0x00000040
        /*0160*/ 	.short	0x0100
        /*0162*/ 	.byte	0x04
	.zero		1


	//   ....[4]....
        /*0164*/ 	.word	0x00000680
        /*0168*/ 	.word	0x000000ff
        /*016c*/ 	.word	0x00000010
        /*0170*/ 	.short	0x0100
        /*0172*/ 	.byte	0x04
	.zero		1


	//   ....[5]....
        /*0174*/ 	.word	0x00000690
        /*0178*/ 	.word	0x000000ff
        /*017c*/ 	.word	0x00000048
        /*0180*/ 	.short	0x0100
        /*0182*/ 	.byte	0x04
	.zero		1


	//   ....[6]....
        /*0184*/ 	.word	0x000006a0
        /*0188*/ 	.word	0x000000ff
        /*018c*/ 	.word	0x00000018
        /*0190*/ 	.short	0x0100
        /*0192*/ 	.byte	0x04
	.zero		1


	//   ....[7]....
        /*0194*/ 	.word	0x000006b0
        /*0198*/ 	.word	0x000000ff
        /*019c*/ 	.word	0x00000050
        /*01a0*/ 	.short	0x0100
        /*01a2*/ 	.byte	0x04
	.zero		1


	//   ....[8]....
        /*01a4*/ 	.word	0x000006c0
        /*01a8*/ 	.word	0x000000ff
        /*01ac*/ 	.word	0x00000020
        /*01b0*/ 	.short	0x0100
        /*01b2*/ 	.byte	0x04
	.zero		1


	//   ....[9]....
        /*01b4*/ 	.word	0x000006d0
        /*01b8*/ 	.word	0x000000ff
        /*01bc*/ 	.word	0x00000058
        /*01c0*/ 	.short	0x0100
        /*01c2*/ 	.byte	0x04
	.zero		1


	//   ....[10]....
        /*01c4*/ 	.word	0x000006e0
        /*01c8*/ 	.word	0x000000ff
        /*01cc*/ 	.word	0x00000028
        /*01d0*/ 	.short	0x0100
        /*01d2*/ 	.byte	0x04
	.zero		1


	//   ....[11]....
        /*01d4*/ 	.word	0x000006f0
        /*01d8*/ 	.word	0x000000ff
        /*01dc*/ 	.word	0x00000060
        /*01e0*/ 	.short	0x0100
        /*01e2*/ 	.byte	0x04
	.zero		1


	//   ....[12]....
        /*01e4*/ 	.word	0x00000700
        /*01e8*/ 	.word	0x000000ff
        /*01ec*/ 	.word	0x00000030
        /*01f0*/ 	.short	0x0100
        /*01f2*/ 	.byte	0x04
	.zero		1


	//   ....[13]....
        /*01f4*/ 	.word	0x00000710
        /*01f8*/ 	.word	0x000000ff
        /*01fc*/ 	.word	0x00000068
        /*0200*/ 	.short	0x0100
        /*0202*/ 	.byte	0x04
	.zero		1


	//   ....[14]....
        /*0204*/ 	.word	0x00000830
        /*0208*/ 	.word	0x000000ff
        /*020c*/ 	.word	0x00000070
        /*0210*/ 	.short	0x0100
        /*0212*/ 	.byte	0x04
	.zero		1


	//   ....[15]....
        /*0214*/ 	.word	0x00000840
        /*0218*/ 	.word	0x000000ff
        /*021c*/ 	.word	0x00000090
        /*0220*/ 	.short	0x0100
        /*0222*/ 	.byte	0x04
	.zero		1


	//   ....[16]....
        /*0224*/ 	.word	0x00000850
        /*0228*/ 	.word	0x000000ff
        /*022c*/ 	.word	0x00000078
        /*0230*/ 	.short	0x0100
        /*0232*/ 	.byte	0x04
	.zero		1


	//   ....[17]....
        /*0234*/ 	.word	0x00000860
        /*0238*/ 	.word	0x000000ff
        /*023c*/ 	.word	0x00000098
        /*0240*/ 	.short	0x0100
        /*0242*/ 	.byte	0x04
	.zero		1


	//   ....[18]....
        /*0244*/ 	.word	0x00000870
        /*0248*/ 	.word	0x000000ff
        /*024c*/ 	.word	0x00000080
        /*0250*/ 	.short	0x0100
        /*0252*/ 	.byte	0x04
	.zero		1


	//   ....[19]....
        /*0254*/ 	.word	0x00000880
        /*0258*/ 	.word	0x000000ff
        /*025c*/ 	.word	0x000000a0
        /*0260*/ 	.short	0x0100
        /*0262*/ 	.byte	0x04
	.zero		1


	//   ....[20]....
        /*0264*/ 	.word	0x00000890
        /*0268*/ 	.word	0x000000ff
        /*026c*/ 	.word	0x00000088
        /*0270*/ 	.short	0x0100
        /*0272*/ 	.byte	0x04
	.zero		1


	//   ....[21]....
        /*0274*/ 	.word	0x000008a0
        /*0278*/ 	.word	0x000000ff
        /*027c*/ 	.word	0x000000a8
        /*0280*/ 	.short	0x0100
        /*0282*/ 	.byte	0x04
	.zero		1


	//   ....[22]....
        /*0284*/ 	.word	0x00000980
        /*0288*/ 	.word	0x000000ff
        /*028c*/ 	.word	0x000000b0
        /*0290*/ 	.short	0x0100
        /*0292*/ 	.byte	0x06
	.zero		1


	//   ....[23]....
        /*0294*/ 	.word	0x00000990
        /*0298*/ 	.word	0x000000ff
        /*029c*/ 	.word	0x000000b8
        /*02a0*/ 	.short	0x0100
        /*02a2*/ 	.byte	0x06
	.zero		1


	//   ....[24]....
        /*02a4*/ 	.word	0x00000ac0
        /*02a8*/ 	.word	0x000000ff
        /*02ac*/ 	.word	0x000000c0
        /*02b0*/ 	.short	0x0100
        /*02b2*/ 	.byte	0x06
	.zero		1


	//   ....[25]....
        /*02b4*/ 	.word	0x00000ad0
        /*02b8*/ 	.word	0x000000ff
        /*02bc*/ 	.word	0x000000d0
        /*02c0*/ 	.short	0x0100
        /*02c2*/ 	.byte	0x06
	.zero		1


	//   ....[26]....
        /*02c4*/ 	.word	0x00000ae0
        /*02c8*/ 	.word	0x000000ff
        /*02cc*/ 	.word	0x000000c8
        /*02d0*/ 	.short	0x0100
        /*02d2*/ 	.byte	0x06
	.zero		1


	//   ....[27]....
        /*02d4*/ 	.word	0x00000af0
        /*02d8*/ 	.word	0x000000ff
        /*02dc*/ 	.word	0x000000d8
        /*02e0*/ 	.short	0x0100
        /*02e2*/ 	.byte	0x06
	.zero		1


	//   ....[28]....
        /*02e4*/ 	.word	0x00000c10
        /*02e8*/ 	.word	0x000000ff
        /*02ec*/ 	.word	0x000000e0
        /*02f0*/ 	.short	0x0100
        /*02f2*/ 	.byte	0x04
	.zero		1


	//   ....[29]....
        /*02f4*/ 	.word	0x00000c20
        /*02f8*/ 	.word	0x000000ff
        /*02fc*/ 	.word	0x00000100
        /*0300*/ 	.short	0x0100
        /*0302*/ 	.byte	0x04
	.zero		1


	//   ....[30]....
        /*0304*/ 	.word	0x00000c30
        /*0308*/ 	.word	0x000000ff
        /*030c*/ 	.word	0x000000e8
        /*0310*/ 	.short	0x0100
        /*0312*/ 	.byte	0x04
	.zero		1


	//   ....[31]....
        /*0314*/ 	.word	0x00000c40
        /*0318*/ 	.word	0x000000ff
        /*031c*/ 	.word	0x00000108
        /*0320*/ 	.short	0x0100
        /*0322*/ 	.byte	0x04
	.zero		1


	//   ....[32]....
        /*0324*/ 	.word	0x00000c50
        /*0328*/ 	.word	0x000000ff
        /*032c*/ 	.word	0x000000f0
        /*0330*/ 	.short	0x0100
        /*0332*/ 	.byte	0x04
	.zero		1


	//   ....[33]....
        /*0334*/ 	.word	0x00000c60
        /*0338*/ 	.word	0x000000ff
        /*033c*/ 	.word	0x00000110
        /*0340*/ 	.short	0x0100
        /*0342*/ 	.byte	0x04
	.zero		1


	//   ....[34]....
        /*0344*/ 	.word	0x00000c70
        /*0348*/ 	.word	0x000000ff
        /*034c*/ 	.word	0x000000f8
        /*0350*/ 	.short	0x0100
        /*0352*/ 	.byte	0x04
	.zero		1


	//   ....[35]....
        /*0354*/ 	.word	0x00000c80
        /*0358*/ 	.word	0x000000ff
        /*035c*/ 	.word	0x00000118
        /*0360*/ 	.short	0x0100
        /*0362*/ 	.byte	0x04
	.zero		1


	//   ....[36]....
        /*0364*/ 	.word	0x00000d70
        /*0368*/ 	.word	0x000000ff
        /*036c*/ 	.word	0x00000120
        /*0370*/ 	.short	0x0100
        /*0372*/ 	.byte	0x04
	.zero		1


	//   ....[37]....
        /*0374*/ 	.word	0x00000d80
        /*0378*/ 	.word	0x000000ff
        /*037c*/ 	.word	0x00000130
        /*0380*/ 	.short	0x0100
        /*0382*/ 	.byte	0x04
	.zero		1


	//   ....[38]....
        /*0384*/ 	.word	0x00000d90
        /*0388*/ 	.word	0x000000ff
        /*038c*/ 	.word	0x00000128
        /*0390*/ 	.short	0x0100
        /*0392*/ 	.byte	0x04
	.zero		1


	//   ....[39]....
        /*0394*/ 	.word	0x00000da0
        /*0398*/ 	.word	0x000000ff
        /*039c*/ 	.word	0x00000138
        /*03a0*/ 	.short	0x0100
        /*03a2*/ 	.byte	0x04
	.zero		1


	//   ....[40]....
        /*03a4*/ 	.word	0x00000ea0
        /*03a8*/ 	.word	0x000000ff
        /*03ac*/ 	.word	0x00000140
        /*03b0*/ 	.short	0x0100
        /*03b2*/ 	.byte	0x06
	.zero		1


	//   ....[41]....
        /*03b4*/ 	.word	0x00001d10
        /*03b8*/ 	.word	0x00000000
        /*03bc*/ 	.word	0x00000130
        /*03c0*/ 	.short	0x010a
        /*03c2*/ 	.byte	0xff
	.zero		1


	//   ....[42]....
        /*03c4*/ 	.word	0x00001d40
        /*03c8*/ 	.word	0x00000000
        /*03cc*/ 	.word	0x00000120
        /*03d0*/ 	.short	0x0101
        /*03d2*/ 	.byte	0xff
	.zero		1


	//   ....[43]....
        /*03d4*/ 	.word	0x00001e00
        /*03d8*/ 	.word	0x000000ff
        /*03dc*/ 	.word	0x00000038
        /*03e0*/ 	.short	0x010a
        /*03e2*/ 	.byte	0x04
	.zero		1


	//   ....[44]....
        /*03e4*/ 	.word	0x00001ed0
        /*03e8*/ 	.word	0x000000ff
        /*03ec*/ 	.word	0x00000038
        /*03f0*/ 	.short	0x010a
        /*03f2*/ 	.byte	0x21
	.zero		1


	//   ....[45]....
        /*03f4*/ 	.word	0x00002080
        /*03f8*/ 	.word	0x000000ff
        /*03fc*/ 	.word	0x00000038
        /*0400*/ 	.short	0x010a
        /*0402*/ 	.byte	0x05
	.zero		1


	//   ....[46]....
        /*0404*/ 	.word	0x000021d0
        /*0408*/ 	.word	0x000000ff
        /*040c*/ 	.word	0x000000b8
        /*0410*/ 	.short	0x0101
        /*0412*/ 	.byte	0x06
	.zero		1


	//   ....[47]....
        /*0414*/ 	.word	0x000021f0
        /*0418*/ 	.word	0x000000ff
        /*041c*/ 	.word	0x00000038
        /*0420*/ 	.short	0x010a
        /*0422*/ 	.byte	0x04
	.zero		1


	//   ....[48]....
        /*0424*/ 	.word	0x00002270
        /*0428*/ 	.word	0x000000ff
        /*042c*/ 	.word	0x00000038
        /*0430*/ 	.short	0x010a
        /*0432*/ 	.byte	0x11
	.zero		1


	//   ....[49]....
        /*0434*/ 	.word	0x00002400
        /*0438*/ 	.word	0x000000ff
        /*043c*/ 	.word	0x00000038
        /*0440*/ 	.short	0x010a
        /*0442*/ 	.byte	0x05
	.zero		1


	//   ....[50]....
        /*0444*/ 	.word	0x000025a0
        /*0448*/ 	.word	0x00000003
        /*044c*/ 	.word	0x000000c0
        /*0450*/ 	.short	0x010a
        /*0452*/ 	.byte	0xff
	.zero		1


	//   ....[51]....
        /*0454*/ 	.word	0x000026f0
        /*0458*/ 	.word	0x00000000
        /*045c*/ 	.word	0x00000000
        /*0460*/ 	.short	0x0101
        /*0462*/ 	.byte	0xff
	.zero		1


	//   ....[52]....
        /*0464*/ 	.word	0x00002ca0
        /*0468*/ 	.word	0x000000ff
        /*046c*/ 	.word	0x00000000
        /*0470*/ 	.short	0x010a
        /*0472*/ 	.byte	0x04
	.zero		1


	//   ....[53]....
        /*0474*/ 	.word	0x00002d30
        /*0478*/ 	.word	0x000000ff
        /*047c*/ 	.word	0x00000000
        /*0480*/ 	.short	0x010a
        /*0482*/ 	.byte	0x05
	.zero		1


	//   ....[54]....
        /*0484*/ 	.word	0x00002dc0
        /*0488*/ 	.word	0x000000ff
        /*048c*/ 	.word	0x00000000
        /*0490*/ 	.short	0x010a
        /*0492*/ 	.byte	0x05
	.zero		1


	//   ....[55]....
        /*0494*/ 	.word	0x00002e50
        /*0498*/ 	.word	0x000000ff
        /*049c*/ 	.word	0x00000000
        /*04a0*/ 	.short	0x010a
        /*04a2*/ 	.byte	0x05
	.zero		1


	//   ....[56]....
        /*04a4*/ 	.word	0x00002ee0
        /*04a8*/ 	.word	0x000000ff
        /*04ac*/ 	.word	0x00000000
        /*04b0*/ 	.short	0x010a
        /*04b2*/ 	.byte	0x05
	.zero		1


	//   ....[57]....
        /*04b4*/ 	.word	0x00002f70
        /*04b8*/ 	.word	0x000000ff
        /*04bc*/ 	.word	0x00000000
        /*04c0*/ 	.short	0x010a
        /*04c2*/ 	.byte	0x05
	.zero		1


	//   ....[58]....
        /*04c4*/ 	.word	0x00003010
        /*04c8*/ 	.word	0x00000000
        /*04cc*/ 	.word	0x00000000
        /*04d0*/ 	.short	0x010a
        /*04d2*/ 	.byte	0xff
	.zero		1


	//   ....[59]....
        /*04d4*/ 	.word	0x00003130
        /*04d8*/ 	.word	0x00000002
        /*04dc*/ 	.word	0x00000120
        /*04e0*/ 	.short	0x010a
        /*04e2*/ 	.byte	0xff
	.zero		1


	//   ....[60]....
        /*04e4*/ 	.word	0x000031a0
        /*04e8*/ 	.word	0x00000002
        /*04ec*/ 	.word	0x00000000
        /*04f0*/ 	.short	0x0101
        /*04f2*/ 	.byte	0xff
	.zero		1


	//   ....[61]....
        /*04f4*/ 	.word	0x000031c0
        /*04f8*/ 	.word	0x000000ff
        /*04fc*/ 	.word	0x000000d0
        /*0500*/ 	.short	0x010a
        /*0502*/ 	.byte	0x04
	.zero		1


	//   ....[62]....
        /*0504*/ 	.word	0x000032e0
        /*0508*/ 	.word	0x00000002
        /*050c*/ 	.word	0x000000c0
        /*0510*/ 	.short	0x010a
        /*0512*/ 	.byte	0xff
	.zero		1


	//   ....[63]....
        /*0514*/ 	.word	0x000033e0
        /*0518*/ 	.word	0x00000002
        /*051c*/ 	.word	0x00000000
        /*0520*/ 	.short	0x0101
        /*0522*/ 	.byte	0xff
	.zero		1


	//   ....[64]....
        /*0524*/ 	.word	0x00003470
        /*0528*/ 	.word	0x000000ff
        /*052c*/ 	.word	0x000000d0
        /*0530*/ 	.short	0x0106
        /*0532*/ 	.byte	0x04
	.zero		1


	//   ....[65]....
        /*0534*/ 	.word	0x00003490
        /*0538*/ 	.word	0x000000ff
        /*053c*/ 	.word	0x000000d0
        /*0540*/ 	.short	0x010a
        /*0542*/ 	.byte	0x04
	.zero		1


	//   ....[66]....
        /*0544*/ 	.word	0x00003520
        /*0548*/ 	.word	0x000000ff
        /*054c*/ 	.word	0x000000d0
        /*0550*/ 	.short	0x0106
        /*0552*/ 	.byte	0x07
	.zero		1


	//   ....[67]....
        /*0554*/ 	.word	0x00003560
        /*0558*/ 	.word	0x00000000
        /*055c*/ 	.word	0x000000d0
        /*0560*/ 	.short	0x010a
        /*0562*/ 	.byte	0xff
	.zero		1


	//   ....[68]....
        /*0564*/ 	.word	0x000037a0
        /*0568*/ 	.word	0x000000ff
        /*056c*/ 	.word	0x00000008
        /*0570*/ 	.short	0x010a
        /*0572*/ 	.byte	0x05
	.zero		1


	//   ....[69]....
        /*0574*/ 	.word	0x000037c0
        /*0578*/ 	.word	0x000000ff
        /*057c*/ 	.word	0x00000008
        /*0580*/ 	.short	0x010a
        /*0582*/ 	.byte	0x05
	.zero		1


	//   ....[70]....
        /*0584*/ 	.word	0x00003950
        /*0588*/ 	.word	0x000000ff
        /*058c*/ 	.word	0x00000008
        /*0590*/ 	.short	0x010a
        /*0592*/ 	.byte	0x05
	.zero		1


	//   ....[71]....
        /*0594*/ 	.word	0x00003970
        /*0598*/ 	.word	0x000000ff
        /*059c*/ 	.word	0x00000008
        /*05a0*/ 	.short	0x010a
        /*05a2*/ 	.byte	0x05
	.zero		1


	//   ....[72]....
        /*05a4*/ 	.word	0x00003a30
        /*05a8*/ 	.word	0x000000ff
        /*05ac*/ 	.word	0x00000000
        /*05b0*/ 	.short	0x0101
        /*05b2*/ 	.byte	0x04
	.zero		1


	//   ....[73]....
        /*05b4*/ 	.word	0x00003d70
        /*05b8*/ 	.word	0x00000000
        /*05bc*/ 	.word	0x000000c0
        /*05c0*/ 	.short	0x010a
        /*05c2*/ 	.byte	0xff
	.zero		1


	//   ....[74]....
        /*05c4*/ 	.word	0x00003e30
        /*05c8*/ 	.word	0x00000000
        /*05cc*/ 	.word	0x00000000
        /*05d0*/ 	.short	0x0101
        /*05d2*/ 	.byte	0xff
	.zero		1


	//   ....[75]....
        /*05d4*/ 	.word	0x00003ef0
        /*05d8*/ 	.word	0x000000ff
        /*05dc*/ 	.word	0x00000000
        /*05e0*/ 	.short	0x010a
        /*05e2*/ 	.byte	0x04
	.zero		1


	//   ....[76]....
        /*05e4*/ 	.word	0x00003f00
        /*05e8*/ 	.word	0x000000ff
        /*05ec*/ 	.word	0x00000100
        /*05f0*/ 	.short	0x010a
        /*05f2*/ 	.byte	0x1f
	.zero		1


	//   ....[77]....
        /*05f4*/ 	.word	0x00003fb0
        /*05f8*/ 	.word	0x000000ff
        /*05fc*/ 	.word	0x00000000
        /*0600*/ 	.short	0x010a
        /*0602*/ 	.byte	0x05
	.zero		1


	//   ....[78]....
        /*0604*/ 	.word	0x000040e0
        /*0608*/ 	.word	0x000000ff
        /*060c*/ 	.word	0x00000000
        /*0610*/ 	.short	0x010a
        /*0612*/ 	.byte	0x04
	.zero		1


	//   ....[79]....
        /*0614*/ 	.word	0x000043e0
        /*0618*/ 	.word	0x000000ff
        /*061c*/ 	.word	0x00000000
        /*0620*/ 	.short	0x010a
        /*0622*/ 	.byte	0x04
	.zero		1


	//   ....[80]....
        /*0624*/ 	.word	0x00004470
        /*0628*/ 	.word	0x000000ff
        /*062c*/ 	.word	0x00000000
        /*0630*/ 	.short	0x010a
        /*0632*/ 	.byte	0x05
	.zero		1


	//   ....[81]....
        /*0634*/ 	.word	0x00004500
        /*0638*/ 	.word	0x000000ff
        /*063c*/ 	.word	0x00000000
        /*0640*/ 	.short	0x010a
        /*0642*/ 	.byte	0x05
	.zero		1


	//   ....[82]....
        /*0644*/ 	.word	0x000045a0
        /*0648*/ 	.word	0x00000000
        /*064c*/ 	.word	0x00000000
        /*0650*/ 	.short	0x010a
        /*0652*/ 	.byte	0xff
	.zero		1


	//   ....[83]....
        /*0654*/ 	.word	0x000045e0
        /*0658*/ 	.word	0x00000000
        /*065c*/ 	.word	0x00000000
        /*0660*/ 	.short	0x010a
        /*0662*/ 	.byte	0xff
	.zero		1


	//   ....[84]....
        /*0664*/ 	.word	0x00004650
        /*0668*/ 	.word	0x000000ff
        /*066c*/ 	.word	0x00000000
        /*0670*/ 	.short	0x0101
        /*0672*/ 	.byte	0x04
	.zero		1


	//   ....[85]....
        /*0674*/ 	.word	0x00004690
        /*0678*/ 	.word	0x000000ff
        /*067c*/ 	.word	0x00000140
        /*0680*/ 	.short	0x010a
        /*0682*/ 	.byte	0x1a
	.zero		1


	//   ....[86]....
        /*0684*/ 	.word	0x000046e0
        /*0688*/ 	.word	0x000000ff
        /*068c*/ 	.word	0x00000000
        /*0690*/ 	.short	0x0101
        /*0692*/ 	.byte	0x04
	.zero		1


	//   ....[87]....
        /*0694*/ 	.word	0x00004b80
        /*0698*/ 	.word	0x0000000c
        /*069c*/ 	.word	0x000000c0
        /*06a0*/ 	.short	0x010a
        /*06a2*/ 	.byte	0xff
	.zero		1


	//   ....[88]....
        /*06a4*/ 	.word	0x00004cf0
        /*06a8*/ 	.word	0x00000000
        /*06ac*/ 	.word	0x00000000
        /*06b0*/ 	.short	0x0101
        /*06b2*/ 	.byte	0xff
	.zero		1


	//   ....[89]....
        /*06b4*/ 	.word	0x00005180
        /*06b8*/ 	.word	0x000000ff
        /*06bc*/ 	.word	0x000000b8
        /*06c0*/ 	.short	0x010a
        /*06c2*/ 	.byte	0x15
	.zero		1


	//   ....[90]....
        /*06c4*/ 	.word	0x00005300
        /*06c8*/ 	.word	0x000000ff
        /*06cc*/ 	.word	0x00000090
        /*06d0*/ 	.short	0x010a
        /*06d2*/ 	.byte	0x15
	.zero		1


	//   ....[91]....
        /*06d4*/ 	.word	0x00005500
        /*06d8*/ 	.word	0x000000ff
        /*06dc*/ 	.word	0x00000070
        /*06e0*/ 	.short	0x010b
        /*06e2*/ 	.byte	0x15
	.zero		1


	//   ....[92]....
        /*06e4*/ 	.word	0x00005510
        /*06e8*/ 	.word	0x000000ff
        /*06ec*/ 	.word	0x00000000
        /*06f0*/ 	.short	0x0101
        /*06f2*/ 	.byte	0x06
	.zero		1


	//   ....[93]....
        /*06f4*/ 	.word	0x00005520
        /*06f8*/ 	.word	0x000000ff
        /*06fc*/ 	.word	0x00000098
        /*0700*/ 	.short	0x010a
        /*0702*/ 	.byte	0x15
	.zero		1


	//   ....[94]....
        /*0704*/ 	.word	0x000056d0
        /*0708*/ 	.word	0x000000ff
        /*070c*/ 	.word	0x00000078
        /*0710*/ 	.short	0x010b
        /*0712*/ 	.byte	0x15
	.zero		1


	//   ....[95]....
        /*0714*/ 	.word	0x000056e0
        /*0718*/ 	.word	0x000000ff
        /*071c*/ 	.word	0x00000000
        /*0720*/ 	.short	0x0101
        /*0722*/ 	.byte	0x06
	.zero		1


	//   ....[96]....
        /*0724*/ 	.word	0x000056f0
        /*0728*/ 	.word	0x000000ff
        /*072c*/ 	.word	0x000000a0
        /*0730*/ 	.short	0x010a
        /*0732*/ 	.byte	0x15
	.zero		1


	//   ....[97]....
        /*0734*/ 	.word	0x000058a0
        /*0738*/ 	.word	0x000000ff
        /*073c*/ 	.word	0x00000080
        /*0740*/ 	.short	0x010b
        /*0742*/ 	.byte	0x15
	.zero		1


	//   ....[98]....
        /*0744*/ 	.word	0x000058b0
        /*0748*/ 	.word	0x000000ff
        /*074c*/ 	.word	0x00000000
        /*0750*/ 	.short	0x0101
        /*0752*/ 	.byte	0x06
	.zero		1


	//   ....[99]....
        /*0754*/ 	.word	0x000058c0
        /*0758*/ 	.word	0x000000ff
        /*075c*/ 	.word	0x000000a8
        /*0760*/ 	.short	0x010a
        /*0762*/ 	.byte	0x15
	.zero		1


	//   ....[100]....
        /*0764*/ 	.word	0x00005b00
        /*0768*/ 	.word	0x000000ff
        /*076c*/ 	.word	0x00000088
        /*0770*/ 	.short	0x010b
        /*0772*/ 	.byte	0x15
	.zero		1


	//   ....[101]....
        /*0774*/ 	.word	0x00005b10
        /*0778*/ 	.word	0x000000ff
        /*077c*/ 	.word	0x00000000
        /*0780*/ 	.short	0x0101
        /*0782*/ 	.byte	0x25
	.zero		1


	//   ....[102]....
        /*0784*/ 	.word	0x00005b50
        /*0788*/ 	.word	0x000000ff
        /*078c*/ 	.word	0x00000090
        /*0790*/ 	.short	0x010a
        /*0792*/ 	.byte	0x15
	.zero		1


	//   ....[103]....
        /*0794*/ 	.word	0x00005b70
        /*0798*/ 	.word	0x000000ff
        /*079c*/ 	.word	0x00000098
        /*07a0*/ 	.short	0x010a
        /*07a2*/ 	.byte	0x15
	.zero		1


	//   ....[104]....
        /*07a4*/ 	.word	0x00005b90
        /*07a8*/ 	.word	0x000000ff
        /*07ac*/ 	.word	0x000000a0
        /*07b0*/ 	.short	0x010a
        /*07b2*/ 	.byte	0x15
	.zero		1


	//   ....[105]....
        /*07b4*/ 	.word	0x00005bd0
        /*07b8*/ 	.word	0x00000000
        /*07bc*/ 	.word	0x000000a8
        /*07c0*/ 	.short	0x010a
        /*07c2*/ 	.byte	0xff
	.zero		1


	//   ....[106]....
        /*07c4*/ 	.word	0x00005ef0
        /*07c8*/ 	.word	0x00000003
        /*07cc*/ 	.word	0x000000c0
        /*07d0*/ 	.short	0x010a
        /*07d2*/ 	.byte	0xff
	.zero		1


	//   ....[107]....
        /*07d4*/ 	.word	0x00006070
        /*07d8*/ 	.word	0x00000000
        /*07dc*/ 	.word	0x00000000
        /*07e0*/ 	.short	0x0101
        /*07e2*/ 	.byte	0xff
	.zero		1


	//   ....[108]....
        /*07e4*/ 	.word	0x00006b50
        /*07e8*/ 	.word	0x000000ff
        /*07ec*/ 	.word	0x00000070
        /*07f0*/ 	.short	0x010a
        /*07f2*/ 	.byte	0x2b
	.zero		1


	//   ....[109]....
        /*07f4*/ 	.word	0x00006b80
        /*07f8*/ 	.word	0x00000036
        /*07fc*/ 	.word	0x000000e0
        /*0800*/ 	.short	0x010a
        /*0802*/ 	.byte	0xff
	.zero		1


	//   ....[110]....
        /*0804*/ 	.word	0x00006c90
        /*0808*/ 	.word	0x000000ff
        /*080c*/ 	.word	0x00000070
        /*0810*/ 	.short	0x010a
        /*0812*/ 	.byte	0x2b
	.zero		1


	//   ....[111]....
        /*0814*/ 	.word	0x00006d60
        /*0818*/ 	.word	0x00000036
        /*081c*/ 	.word	0x000000e0
        /*0820*/ 	.short	0x010a
        /*0822*/ 	.byte	0xff
	.zero		1


	//   ....[112]....
        /*0824*/ 	.word	0x00007520
        /*0828*/ 	.word	0x00000000
        /*082c*/ 	.word	0x00000000
        /*0830*/ 	.short	0x0101
        /*0832*/ 	.byte	0xff
	.zero		1


	//   ....[113]....
        /*0834*/ 	.word	0x00007530
        /*0838*/ 	.word	0x00000002
        /*083c*/ 	.word	0x00000070
        /*0840*/ 	.short	0x010a
        /*0842*/ 	.byte	0xff
	.zero		1


	//   ....[114]....
        /*0844*/ 	.word	0x000075f0
        /*0848*/ 	.word	0x00000002
        /*084c*/ 	.word	0x00000070
        /*0850*/ 	.short	0x010a
        /*0852*/ 	.byte	0xff
	.zero		1


	//   ....[115]....
        /*0854*/ 	.word	0x00007df0
        /*0858*/ 	.word	0x00000000
        /*085c*/ 	.word	0x00000000
        /*0860*/ 	.short	0x0101
        /*0862*/ 	.byte	0xff
	.zero		1


	//   ....[116]....
        /*0864*/ 	.word	0x00007e10
        /*0868*/ 	.word	0x00000002
        /*086c*/ 	.word	0x00000070
        /*0870*/ 	.short	0x010a
        /*0872*/ 	.byte	0xff
	.zero		1


	//   ....[117]....
        /*0874*/ 	.word	0x00007ec0
        /*0878*/ 	.word	0x00000002
        /*087c*/ 	.word	0x00000070
        /*0880*/ 	.short	0x010a
        /*0882*/ 	.byte	0xff
	.zero		1


	//   ....[118]....
        /*0884*/ 	.word	0x000086c0
        /*0888*/ 	.word	0x00000000
        /*088c*/ 	.word	0x00000000
        /*0890*/ 	.short	0x0101
        /*0892*/ 	.byte	0xff
	.zero		1


	//   ....[119]....
        /*0894*/ 	.word	0x000086e0
        /*0898*/ 	.word	0x00000003
        /*089c*/ 	.word	0x00000070
        /*08a0*/ 	.short	0x010a
        /*08a2*/ 	.byte	0xff
	.zero		1


	//   ....[120]....
        /*08a4*/ 	.word	0x00008790
        /*08a8*/ 	.word	0x00000003
        /*08ac*/ 	.word	0x00000070
        /*08b0*/ 	.short	0x010a
        /*08b2*/ 	.byte	0xff
	.zero		1


	//   ....[121]....
        /*08b4*/ 	.word	0x00008a40
        /*08b8*/ 	.word	0x00000036
        /*08bc*/ 	.word	0x00000000
        /*08c0*/ 	.short	0x0101
        /*08c2*/ 	.byte	0xff
	.zero		1


	//   ....[122]....
        /*08c4*/ 	.word	0x00008fe0
        /*08c8*/ 	.word	0x00000000
        /*08cc*/ 	.word	0x00000000
        /*08d0*/ 	.short	0x0101
        /*08d2*/ 	.byte	0xff
	.zero		1


	//   ....[123]....
        /*08d4*/ 	.word	0x00009280
        /*08d8*/ 	.word	0x000000ff
        /*08dc*/ 	.word	0x00000000
        /*08e0*/ 	.short	0x0101
        /*08e2*/ 	.byte	0x06
	.zero		1


	//   ....[124]....
        /*08e4*/ 	.word	0x000092a0
        /*08e8*/ 	.word	0x00000000
        /*08ec*/ 	.word	0x00000130
        /*08f0*/ 	.short	0x010a
        /*08f2*/ 	.byte	0xff
	.zero		1


	//   ....[125]....
        /*08f4*/ 	.word	0x00009300
        /*08f8*/ 	.word	0x00000000
        /*08fc*/ 	.word	0x00000038
        /*0900*/ 	.short	0x010a
        /*0902*/ 	.byte	0xff
	.zero		1


	//   ....[126]....
        /*0904*/ 	.word	0x00009360
        /*0908*/ 	.word	0x00000000
        /*090c*/ 	.word	0x00000038
        /*0910*/ 	.short	0x010a
        /*0912*/ 	.byte	0xff
	.zero		1


	//   ....[127]....
        /*0914*/ 	.word	0x000093b0
        /*0918*/ 	.word	0x00000003
        /*091c*/ 	.word	0x000000c0
        /*0920*/ 	.short	0x010a
        /*0922*/ 	.byte	0xff
	.zero		1


	//   ....[128]....
        /*0924*/ 	.word	0x00009410
        /*0928*/ 	.word	0x00000000
        /*092c*/ 	.word	0x00000000
        /*0930*/ 	.short	0x010a
        /*0932*/ 	.byte	0xff
	.zero		1


	//   ....[129]....
        /*0934*/ 	.word	0x00009470
        /*0938*/ 	.word	0x00000000
        /*093c*/ 	.word	0x00000000
        /*0940*/ 	.short	0x010a
        /*0942*/ 	.byte	0xff
	.zero		1


	//   ....[130]....
        /*0944*/ 	.word	0x000094d0
        /*0948*/ 	.word	0x00000000
        /*094c*/ 	.word	0x00000000
        /*0950*/ 	.short	0x010a
        /*0952*/ 	.byte	0xff
	.zero		1


	//   ....[131]....
        /*0954*/ 	.word	0x00009530
        /*0958*/ 	.word	0x00000000
        /*095c*/ 	.word	0x00000000
        /*0960*/ 	.short	0x010a
        /*0962*/ 	.byte	0xff
	.zero		1


	//   ....[132]....
        /*0964*/ 	.word	0x00009590
        /*0968*/ 	.word	0x00000000
        /*096c*/ 	.word	0x00000000
        /*0970*/ 	.short	0x010a
        /*0972*/ 	.byte	0xff
	.zero		1


	//   ....[133]....
        /*0974*/ 	.word	0x000095f0
        /*0978*/ 	.word	0x00000000
        /*097c*/ 	.word	0x00000000
        /*0980*/ 	.short	0x010a
        /*0982*/ 	.byte	0xff
	.zero		1


	//   ....[134]....
        /*0984*/ 	.word	0x00009640
        /*0988*/ 	.word	0x00000002
        /*098c*/ 	.word	0x00000120
        /*0990*/ 	.short	0x010a
        /*0992*/ 	.byte	0xff
	.zero		1


	//   ....[135]....
        /*0994*/ 	.word	0x000096a0
        /*0998*/ 	.word	0x00000002
        /*099c*/ 	.word	0x000000d0
        /*09a0*/ 	.short	0x010a
        /*09a2*/ 	.byte	0xff
	.zero		1


	//   ....[136]....
        /*09a4*/ 	.word	0x000096f0
        /*09a8*/ 	.word	0x00000002
        /*09ac*/ 	.word	0x000000c0
        /*09b0*/ 	.short	0x010a
        /*09b2*/ 	.byte	0xff
	.zero		1


	//   ....[137]....
        /*09b4*/ 	.word	0x00009750
        /*09b8*/ 	.word	0x00000000
        /*09bc*/ 	.word	0x000000d0
        /*09c0*/ 	.short	0x010a
        /*09c2*/ 	.byte	0xff
	.zero		1


	//   ....[138]....
        /*09c4*/ 	.word	0x000097b0
        /*09c8*/ 	.word	0x00000005
        /*09cc*/ 	.word	0x00000008
        /*09d0*/ 	.short	0x010a
        /*09d2*/ 	.byte	0xff
	.zero		1


	//   ....[139]....
        /*09d4*/ 	.word	0x00009890
        /*09d8*/ 	.word	0x00000000
        /*09dc*/ 	.word	0x00000008
        /*09e0*/ 	.short	0x010a
        /*09e2*/ 	.byte	0xff
	.zero		1


	//   ....[140]....
        /*09e4*/ 	.word	0x000098e0
        /*09e8*/ 	.word	0x00000000
        /*09ec*/ 	.word	0x000000c0
        /*09f0*/ 	.short	0x010a
        /*09f2*/ 	.byte	0xff
	.zero		1


	//   ....[141]....
        /*09f4*/ 	.word	0x00009940
        /*09f8*/ 	.word	0x00000000
        /*09fc*/ 	.word	0x00000100
        /*0a00*/ 	.short	0x010a
        /*0a02*/ 	.byte	0xff
	.zero		1


	//   ....[142]....
        /*0a04*/ 	.word	0x000099a0
        /*0a08*/ 	.word	0x00000000
        /*0a0c*/ 	.word	0x00000000
        /*0a10*/ 	.short	0x010a
        /*0a12*/ 	.byte	0xff
	.zero		1


	//   ....[143]....
        /*0a14*/ 	.word	0x00009a00
        /*0a18*/ 	.word	0x00000000
        /*0a1c*/ 	.word	0x00000000
        /*0a20*/ 	.short	0x010a
        /*0a22*/ 	.byte	0xff
	.zero		1


	//   ....[144]....
        /*0a24*/ 	.word	0x00009a60
        /*0a28*/ 	.word	0x00000000
        /*0a2c*/ 	.word	0x00000000
        /*0a30*/ 	.short	0x010a
        /*0a32*/ 	.byte	0xff
	.zero		1


	//   ....[145]....
        /*0a34*/ 	.word	0x00009ac0
        /*0a38*/ 	.word	0x00000000
        /*0a3c*/ 	.word	0x00000000
        /*0a40*/ 	.short	0x010a
        /*0a42*/ 	.byte	0xff
	.zero		1


	//   ....[146]....
        /*0a44*/ 	.word	0x00009b20
        /*0a48*/ 	.word	0x00000000
        /*0a4c*/ 	.word	0x00000140
        /*0a50*/ 	.short	0x010a
        /*0a52*/ 	.byte	0xff
	.zero		1


	//   ....[147]....
        /*0a54*/ 	.word	0x00009b70
        /*0a58*/ 	.word	0x0000000c
        /*0a5c*/ 	.word	0x000000c0
        /*0a60*/ 	.short	0x010a
        /*0a62*/ 	.byte	0xff
	.zero		1


	//   ....[148]....
        /*0a64*/ 	.word	0x00009bd0
        /*0a68*/ 	.word	0x00000000
        /*0a6c*/ 	.word	0x000000b8
        /*0a70*/ 	.short	0x010a
        /*0a72*/ 	.byte	0xff
	.zero		1


	//   ....[149]....
        /*0a74*/ 	.word	0x00009c30
        /*0a78*/ 	.word	0x00000000
        /*0a7c*/ 	.word	0x00000090
        /*0a80*/ 	.short	0x010a
        /*0a82*/ 	.byte	0xff
	.zero		1


	//   ....[150]....
        /*0a84*/ 	.word	0x00009c90
        /*0a88*/ 	.word	0x00000000
        /*0a8c*/ 	.word	0x00000098
        /*0a90*/ 	.short	0x010a
        /*0a92*/ 	.byte	0xff
	.zero		1


	//   ....[151]....
        /*0a94*/ 	.word	0x00009cf0
        /*0a98*/ 	.word	0x00000000
        /*0a9c*/ 	.word	0x000000a0
        /*0aa0*/ 	.short	0x010a
        /*0aa2*/ 	.byte	0xff
	.zero		1


	//   ....[152]....
        /*0aa4*/ 	.word	0x00009d50
        /*0aa8*/ 	.word	0x00000000
        /*0aac*/ 	.word	0x000000a8
        /*0ab0*/ 	.short	0x010a
        /*0ab2*/ 	.byte	0xff
	.zero		1


	//   ....[153]....
        /*0ab4*/ 	.word	0x00009db0
        /*0ab8*/ 	.word	0x00000000
        /*0abc*/ 	.word	0x00000090
        /*0ac0*/ 	.short	0x010a
        /*0ac2*/ 	.byte	0xff
	.zero		1


	//   ....[154]....
        /*0ac4*/ 	.word	0x00009e10
        /*0ac8*/ 	.word	0x00000000
        /*0acc*/ 	.word	0x00000098
        /*0ad0*/ 	.short	0x010a
        /*0ad2*/ 	.byte	0xff
	.zero		1


	//   ....[155]....
        /*0ad4*/ 	.word	0x00009e70
        /*0ad8*/ 	.word	0x00000000
        /*0adc*/ 	.word	0x000000a0
        /*0ae0*/ 	.short	0x010a
        /*0ae2*/ 	.byte	0xff
	.zero		1


	//   ....[156]....
        /*0ae4*/ 	.word	0x00009ec0
        /*0ae8*/ 	.word	0x00000003
        /*0aec*/ 	.word	0x000000c0
        /*0af0*/ 	.short	0x010a
        /*0af2*/ 	.byte	0xff
	.zero		1


	//   ....[157]....
        /*0af4*/ 	.word	0x00009f20
        /*0af8*/ 	.word	0x00000002
        /*0afc*/ 	.word	0x00000070
        /*0b00*/ 	.short	0x010a
        /*0b02*/ 	.byte	0xff
	.zero		1


	//   ....[158]....
        /*0b04*/ 	.word	0x00009f70
        /*0b08*/ 	.word	0x00000036
        /*0b0c*/ 	.word	0x000000e0
        /*0b10*/ 	.short	0x010a
        /*0b12*/ 	.byte	0xff
	.zero		1


	//   ....[159]....
        /*0b14*/ 	.word	0x00009fc0
        /*0b18*/ 	.word	0x00000002
        /*0b1c*/ 	.word	0x00000070
        /*0b20*/ 	.short	0x010a
        /*0b22*/ 	.byte	0xff
	.zero		1


	//   ....[160]....
        /*0b24*/ 	.word	0x0000a010
        /*0b28*/ 	.word	0x00000002
        /*0b2c*/ 	.word	0x00000070
        /*0b30*/ 	.short	0x010a
        /*0b32*/ 	.byte	0xff
	.zero		1


	//   ....[161]....
        /*0b34*/ 	.word	0x0000a060
        /*0b38*/ 	.word	0x00000003
        /*0b3c*/ 	.word	0x00000070
        /*0b40*/ 	.short	0x010a
        /*0b42*/ 	.byte	0xff
	.zero		1


	//----- nvinfo : EIATTR_NUM_MBARRIERS
	.align		4
.L_47:
        /*0b44*/ 	.byte	0x03, 0x38
        /*0b46*/ 	.short	0x0029


	//----- nvinfo : EIATTR_EXIT_INSTR_OFFSETS
	.align		4
        /*0b48*/ 	.byte	0x04, 0x1c
        /*0b4a*/ 	.short	(.L_49 - .L_48)


	//   ....[0]....
.L_48:
        /*0b4c*/ 	.word	0x00003040


	//   ....[1]....
        /*0b50*/ 	.word	0x00003530


	//   ....[2]....
        /*0b54*/ 	.word	0x00003590


	//   ....[3]....
        /*0b58*/ 	.word	0x00004910


	//   ....[4]....
        /*0b5c*/ 	.word	0x00005c00


	//   ....[5]....
        /*0b60*/ 	.word	0x00005c40


	//   ....[6]....
        /*0b64*/ 	.word	0x00009180


	//   ....[7]....
        /*0b68*/ 	.word	0x000091f0


	//   ....[8]....
        /*0b6c*/ 	.word	0x00009220


	//   ....[9]....
        /*0b70*/ 	.word	0x00009290


	//----- nvinfo : EIATTR_MAX_THREADS
	.align		4
.L_49:
        /*0b74*/ 	.byte	0x04, 0x05
        /*0b76*/ 	.short	(.L_51 - .L_50)
.L_50:
        /*0b78*/ 	.word	0x00000100
        /*0b7c*/ 	.word	0x00000001
        /*0b80*/ 	.word	0x00000001


	//----- nvinfo : EIATTR_CRS_STACK_SIZE
	.align		4
.L_51:
        /*0b84*/ 	.byte	0x04, 0x1e
        /*0b86*/ 	.short	(.L_53 - .L_52)
.L_52:
        /*0b88*/ 	.word	0x00000000


	//----- nvinfo : EIATTR_CBANK_PARAM_SIZE
	.align		4
.L_53:
        /*0b8c*/ 	.byte	0x03, 0x19
        /*0b8e*/ 	.short	0x0800


	//----- nvinfo : EIATTR_PARAM_CBANK
	.align		4
        /*0b90*/ 	.byte	0x04, 0x0a
        /*0b92*/ 	.short	(.L_55 - .L_54)
	.align		4
.L_54:
        /*0b94*/ 	.word	index@(.nv.constant0._ZN7cutlass13device_kernelINS_4gemm6kernel13GemmUniversalIN4cute5tupleIJiiiiEEENS1_10collective13CollectiveMmaINS1_35MainloopSm100TmaUmmaWarpSpecializedILi7ELi2ELi4ENS5_IJNS4_1CILi4EEESB_NSA_ILi1EEEEEEEENS5_IJNSA_ILi128EEESF_NSA_ILi64EEEEEENS_6half_tENS5_IJlSC_lEEESI_SJ_NS4_8TiledMMAINS4_8MMA_AtomIJNS4_26SM100_MMA_F16BF16_2x1SM_SSISI_SI_fLi128ELi128ELNS4_4UMMA5MajorE0ELSO_0ELNSN_7ScaleInE0ELSP_0EEEEEENS4_6LayoutINS5_IJSC_SC_SC_EEENS5_IJNSA_ILi0EEESU_SU_EEEEENS5_IJNS4_10UnderscoreESX_SX_EEEEENS4_28SM100_TMA_2SM_LOAD_MULTICASTENS4_14ComposedLayoutINS4_7SwizzleILi3ELi4ELi3EEENS4_18smem_ptr_flag_bitsILi16EEENSS_INS5_IJNSA_ILi8EEESG_EEENS5_IJSG_SC_EEEEEEEvNS4_8identityES10_S1A_vS1B_EENS_8epilogue10collective18CollectiveEpilogueINS1D_23Sm100TmaWarpSpecializedILi4ELi2ELi16ELb1ELb0EEEJNS5_IJSG_SF_SG_EEENS5_IJNSS_ISG_SC_EENSS_INS5_IJNSA_ILi16EEENSA_ILi2EEEEEENS5_IJSC_SG_EEEEEEEESI_SJ_SI_SJ_NS1D_6fusion15FusionCallbacksIS1H_NS1Q_17LinearCombinationISI_fSI_fLNS_15FloatRoundStyleE2EEES1I_S1P_JEEENS4_5SM1004TMEM4LOAD26SM100_TMEM_LOAD_32dp32b16xENS4_13SM90_TMA_LOADENS11_INS12_ILi1ELi4ELi3EEES15_NSS_INS5_IJS16_S1K_EEENS5_IJS1K_SC_EEEEEEENS4_39AutoVectorizingCopyWithAssumedAlignmentILi128EEENS4_14SM90_TMA_STOREES25_S27_S27_EEEvvEEEEvNT_6ParamsE)
        /*0b98*/ 	.short	0x0380
        /*0b9a*/ 	.short	0x0800


	//----- nvinfo : EIATTR_SW_WAR
	.align		4
.L_55:
        /*0b9c*/ 	.byte	0x04, 0x36
        /*0b9e*/ 	.short	(.L_57 - .L_56)
.L_56:
        /*0ba0*/ 	.word	0x00000008
.L_57:


//--------------------- .nv.callgraph             --------------------------
	.section	.nv.callgraph,"",@"SHT_CUDA_CALLGRAPH"
	.align	4
	.sectionentsize	8
	.align		4
        /*0000*/ 	.word	0x00000000
	.align		4
        /*0004*/ 	.word	0xffffffff
	.align		4
        /*0008*/ 	.word	index@(_ZN7cutlass13device_kernelINS_4gemm6kernel13GemmUniversalIN4cute5tupleIJiiiiEEENS1_10collective13CollectiveMmaINS1_35MainloopSm100TmaUmmaWarpSpecializedILi7ELi2ELi4ENS5_IJNS4_1CILi4EEESB_NSA_ILi1EEEEEEEENS5_IJNSA_ILi128EEESF_NSA_ILi64EEEEEENS_6half_tENS5_IJlSC_lEEESI_SJ_NS4_8TiledMMAINS4_8MMA_AtomIJNS4_26SM100_MMA_F16BF16_2x1SM_SSISI_SI_fLi128ELi128ELNS4_4UMMA5MajorE0ELSO_0ELNSN_7ScaleInE0ELSP_0EEEEEENS4_6LayoutINS5_IJSC_SC_SC_EEENS5_IJNSA_ILi0EEESU_SU_EEEEENS5_IJNS4_10UnderscoreESX_SX_EEEEENS4_28SM100_TMA_2SM_LOAD_MULTICASTENS4_14ComposedLayoutINS4_7SwizzleILi3ELi4ELi3EEENS4_18smem_ptr_flag_bitsILi16EEENSS_INS5_IJNSA_ILi8EEESG_EEENS5_IJSG_SC_EEEEEEEvNS4_8identityES10_S1A_vS1B_EENS_8epilogue10collective18CollectiveEpilogueINS1D_23Sm100TmaWarpSpecializedILi4ELi2ELi16ELb1ELb0EEEJNS5_IJSG_SF_SG_EEENS5_IJNSS_ISG_SC_EENSS_INS5_IJNSA_ILi16EEENSA_ILi2EEEEEENS5_IJSC_SG_EEEEEEEESI_SJ_SI_SJ_NS1D_6fusion15FusionCallbacksIS1H_NS1Q_17LinearCombinationISI_fSI_fLNS_15FloatRoundStyleE2EEES1I_S1P_JEEENS4_5SM1004TMEM4LOAD26SM100_TMEM_LOAD_32dp32b16xENS4_13SM90_TMA_LOADENS11_INS12_ILi1ELi4ELi3EEES15_NSS_INS5_IJS16_S1K_EEENS5_IJS1K_SC_EEEEEEENS4_39AutoVectorizingCopyWithAssumedAlignmentILi128EEENS4_14SM90_TMA_STOREES25_S27_S27_EEEvvEEEEvNT_6ParamsE)
	.align		4
        /*000c*/ 	.word	index@(__assertfail)
	.align		4
        /*0010*/ 	.word	0x00000000
	.align		4
        /*0014*/ 	.word	0xfffffffe
	.align		4
        /*0018*/ 	.word	0x00000000
	.align		4
        /*001c*/ 	.word	0xfffffffd
	.align		4
        /*0020*/ 	.word	0x00000000
	.align		4
        /*0024*/ 	.word	0xfffffffc


//--------------------- .nv.constant4             --------------------------
	.section	.nv.constant4,"a",@progbits
	.align	8
	.align		8
.nv.constant4:
        /*0000*/ 	.dword	__assertfail
	.align		8
        /*0008*/ 	.dword	__unnamed_1
	.align		8
        /*0010*/ 	.dword	__unnamed_2
	.align		8
        /*0018*/ 	.dword	_ZN40_INTERNAL_61065397_4_k_cu_a6fcb410_352524cuda3std3__45__cpo5beginE
	.align		8
        /*0020*/ 	.dword	_ZN40_INTERNAL_61065397_4_k_cu_a6fcb410_352524cuda3std3__45__cpo3endE
	.align		8
        /*0028*/ 	.dword	_ZN40_INTERNAL_61065397_4_k_cu_a6fcb410_352524cuda3std3__45__cpo6cbeginE
	.align		8
        /*0030*/ 	.dword	_ZN40_INTERNAL_61065397_4_k_cu_a6fcb410_352524cuda3std3__45__cpo4cendE
	.align		8
        /*0038*/ 	.dword	_ZN40_INTERNAL_61065397_4_k_cu_a6fcb410_352524cuda3std3__442_GLOBAL__N__61065397_4_k_cu_a6fcb410_352526ignoreE
	.align		8
        /*0040*/ 	.dword	_ZN40_INTERNAL_61065397_4_k_cu_a6fcb410_352524cuda3std3__419piecewise_constructE
	.align		8
        /*0048*/ 	.dword	_ZN40_INTERNAL_61065397_4_k_cu_a6fcb410_352524cuda3std3__48in_placeE
	.align		8
        /*0050*/ 	.dword	_ZN40_INTERNAL_61065397_4_k_cu_a6fcb410_352524cuda3std6ranges3__45__cpo4swapE
	.align		8
        /*0058*/ 	.dword	_ZN40_INTERNAL_61065397_4_k_cu_a6fcb410_352524cuda3std6ranges3__45__cpo9iter_moveE
	.align		8
        /*0060*/ 	.dword	_ZN40_INTERNAL_61065397_4_k_cu_a6fcb410_352524cute7productE
	.align		8
        /*0068*/ 	.dword	_ZN40_INTERNAL_61065397_4_k_cu_a6fcb410_352524cute1_E
	.align		8
        /*0070*/ 	.dword	$str$25
	.align		8
        /*0078*/ 	.dword	$str$26
	.align		8
        /*0080*/ 	.dword	$str$27
	.align		8
        /*0088*/ 	.dword	$str$28


//--------------------- .text._ZN7cutlass13device_kernelINS_4gemm6kernel13GemmUniversalIN4cute5tupleIJiiiiEEENS1_10collective13CollectiveMmaINS1_35MainloopSm100TmaUmmaWarpSpecializedILi7ELi2ELi4ENS5_IJNS4_1CILi4EEESB_NSA_ILi1EEEEEEEENS5_IJNSA_ILi128EEESF_NSA_ILi64EEEEEENS_6half_tENS5_IJlSC_lEEESI_SJ_NS4_8TiledMMAINS4_8MMA_AtomIJNS4_26SM100_MMA_F16BF16_2x1SM_SSISI_SI_fLi128ELi128ELNS4_4UMMA5MajorE0ELSO_0ELNSN_7ScaleInE0ELSP_0EEEEEENS4_6LayoutINS5_IJSC_SC_SC_EEENS5_IJNSA_ILi0EEESU_SU_EEEEENS5_IJNS4_10UnderscoreESX_SX_EEEEENS4_28SM100_TMA_2SM_LOAD_MULTICASTENS4_14ComposedLayoutINS4_7SwizzleILi3ELi4ELi3EEENS4_18smem_ptr_flag_bitsILi16EEENSS_INS5_IJNSA_ILi8EEESG_EEENS5_IJSG_SC_EEEEEEEvNS4_8identityES10_S1A_vS1B_EENS_8epilogue10collective18CollectiveEpilogueINS1D_23Sm100TmaWarpSpecializedILi4ELi2ELi16ELb1ELb0EEEJNS5_IJSG_SF_SG_EEENS5_IJNSS_ISG_SC_EENSS_INS5_IJNSA_ILi16EEENSA_ILi2EEEEEENS5_IJSC_SG_EEEEEEEESI_SJ_SI_SJ_NS1D_6fusion15FusionCallbacksIS1H_NS1Q_17LinearCombinationISI_fSI_fLNS_15FloatRoundStyleE2EEES1I_S1P_JEEENS4_5SM1004TMEM4LOAD26SM100_TMEM_LOAD_32dp32b16xENS4_13SM90_TMA_LOADENS11_INS12_ILi1ELi4ELi3EEES15_NSS_INS5_IJS16_S1K_EEENS5_IJS1K_SC_EEEEEEENS4_39AutoVectorizingCopyWithAssumedAlignmentILi128EEENS4_14SM90_TMA_STOREES25_S27_S27_EEEvvEEEEvNT_6ParamsE --------------------------
	.section	.text._ZN7cutlass13device_kernelINS_4gemm6kernel13GemmUniversalIN4cute5tupleIJiiiiEEENS1_10collective13CollectiveMmaINS1_35MainloopSm100TmaUmmaWarpSpecializedILi7ELi2ELi4ENS5_IJNS4_1CILi4EEESB_NSA_ILi1EEEEEEEENS5_IJNSA_ILi128EEESF_NSA_ILi64EEEEEENS_6half_tENS5_IJlSC_lEEESI_SJ_NS4_8TiledMMAINS4_8MMA_AtomIJNS4_26SM100_MMA_F16BF16_2x1SM_SSISI_SI_fLi128ELi128ELNS4_4UMMA5MajorE0ELSO_0ELNSN_7ScaleInE0ELSP_0EEEEEENS4_6LayoutINS5_IJSC_SC_SC_EEENS5_IJNSA_ILi0EEESU_SU_EEEEENS5_IJNS4_10UnderscoreESX_SX_EEEEENS4_28SM100_TMA_2SM_LOAD_MULTICASTENS4_14ComposedLayoutINS4_7SwizzleILi3ELi4ELi3EEENS4_18smem_ptr_flag_bitsILi16EEENSS_INS5_IJNSA_ILi8EEESG_EEENS5_IJSG_SC_EEEEEEEvNS4_8identityES10_S1A_vS1B_EENS_8epilogue10collective18CollectiveEpilogueINS1D_23Sm100TmaWarpSpecializedILi4ELi2ELi16ELb1ELb0EEEJNS5_IJSG_SF_SG_EEENS5_IJNSS_ISG_SC_EENSS_INS5_IJNSA_ILi16EEENSA_ILi2EEEEEENS5_IJSC_SG_EEEEEEEESI_SJ_SI_SJ_NS1D_6fusion15FusionCallbacksIS1H_NS1Q_17LinearCombinationISI_fSI_fLNS_15FloatRoundStyleE2EEES1I_S1P_JEEENS4_5SM1004TMEM4LOAD26SM100_TMEM_LOAD_32dp32b16xENS4_13SM90_TMA_LOADENS11_INS12_ILi1ELi4ELi3EEES15_NSS_INS5_IJS16_S1K_EEENS5_IJS1K_SC_EEEEEEENS4_39AutoVectorizingCopyWithAssumedAlignmentILi128EEENS4_14SM90_TMA_STOREES25_S27_S27_EEEvvEEEEvNT_6ParamsE,"ax",@progbits
	.align	128
.text._ZN7cutlass13device_kernelINS_4gemm6kernel13GemmUniversalIN4cute5tupleIJiiiiEEENS1_10collective13CollectiveMmaINS1_35MainloopSm100TmaUmmaWarpSpecializedILi7ELi2ELi4ENS5_IJNS4_1CILi4EEESB_NSA_ILi1EEEEEEEENS5_IJNSA_ILi128EEESF_NSA_ILi64EEEEEENS_6half_tENS5_IJlSC_lEEESI_SJ_NS4_8TiledMMAINS4_8MMA_AtomIJNS4_26SM100_MMA_F16BF16_2x1SM_SSISI_SI_fLi128ELi128ELNS4_4UMMA5MajorE0ELSO_0ELNSN_7ScaleInE0ELSP_0EEEEEENS4_6LayoutINS5_IJSC_SC_SC_EEENS5_IJNSA_ILi0EEESU_SU_EEEEENS5_IJNS4_10UnderscoreESX_SX_EEEEENS4_28SM100_TMA_2SM_LOAD_MULTICASTENS4_14ComposedLayoutINS4_7SwizzleILi3ELi4ELi3EEENS4_18smem_ptr_flag_bitsILi16EEENSS_INS5_IJNSA_ILi8EEESG_EEENS5_IJSG_SC_EEEEEEEvNS4_8identityES10_S1A_vS1B_EENS_8epilogue10collective18CollectiveEpilogueINS1D_23Sm100TmaWarpSpecializedILi4ELi2ELi16ELb1ELb0EEEJNS5_IJSG_SF_SG_EEENS5_IJNSS_ISG_SC_EENSS_INS5_IJNSA_ILi16EEENSA_ILi2EEEEEENS5_IJSC_SG_EEEEEEEESI_SJ_SI_SJ_NS1D_6fusion15FusionCallbacksIS1H_NS1Q_17LinearCombinationISI_fSI_fLNS_15FloatRoundStyleE2EEES1I_S1P_JEEENS4_5SM1004TMEM4LOAD26SM100_TMEM_LOAD_32dp32b16xENS4_13SM90_TMA_LOADENS11_INS12_ILi1ELi4ELi3EEES15_NSS_INS5_IJS16_S1K_EEENS5_IJS1K_SC_EEEEEEENS4_39AutoVectorizingCopyWithAssumedAlignmentILi128EEENS4_14SM90_TMA_STOREES25_S27_S27_EEEvvEEEEvNT_6ParamsE:
        .type           _ZN7cutlass13device_kernelINS_4gemm6kernel13GemmUniversalIN4cute5tupleIJiiiiEEENS1_10collective13CollectiveMmaINS1_35MainloopSm100TmaUmmaWarpSpecializedILi7ELi2ELi4ENS5_IJNS4_1CILi4EEESB_NSA_ILi1EEEEEEEENS5_IJNSA_ILi128EEESF_NSA_ILi64EEEEEENS_6half_tENS5_IJlSC_lEEESI_SJ_NS4_8TiledMMAINS4_8MMA_AtomIJNS4_26SM100_MMA_F16BF16_2x1SM_SSISI_SI_fLi128ELi128ELNS4_4UMMA5MajorE0ELSO_0ELNSN_7ScaleInE0ELSP_0EEEEEENS4_6LayoutINS5_IJSC_SC_SC_EEENS5_IJNSA_ILi0EEESU_SU_EEEEENS5_IJNS4_10UnderscoreESX_SX_EEEEENS4_28SM100_TMA_2SM_LOAD_MULTICASTENS4_14ComposedLayoutINS4_7SwizzleILi3ELi4ELi3EEENS4_18smem_ptr_flag_bitsILi16EEENSS_INS5_IJNSA_ILi8EEESG_EEENS5_IJSG_SC_EEEEEEEvNS4_8identityES10_S1A_vS1B_EENS_8epilogue10collective18CollectiveEpilogueINS1D_23Sm100TmaWarpSpecializedILi4ELi2ELi16ELb1ELb0EEEJNS5_IJSG_SF_SG_EEENS5_IJNSS_ISG_SC_EENSS_INS5_IJNSA_ILi16EEENSA_ILi2EEEEEENS5_IJSC_SG_EEEEEEEESI_SJ_SI_SJ_NS1D_6fusion15FusionCallbacksIS1H_NS1Q_17LinearCombinationISI_fSI_fLNS_15FloatRoundStyleE2EEES1I_S1P_JEEENS4_5SM1004TMEM4LOAD26SM100_TMEM_LOAD_32dp32b16xENS4_13SM90_TMA_LOADENS11_INS12_ILi1ELi4ELi3EEES15_NSS_INS5_IJS16_S1K_EEENS5_IJS1K_SC_EEEEEEENS4_39AutoVectorizingCopyWithAssumedAlignmentILi128EEENS4_14SM90_TMA_STOREES25_S27_S27_EEEvvEEEEvNT_6ParamsE,@function
        .size           _ZN7cutlass13device_kernelINS_4gemm6kernel13GemmUniversalIN4cute5tupleIJiiiiEEENS1_10collective13CollectiveMmaINS1_35MainloopSm100TmaUmmaWarpSpecializedILi7ELi2ELi4ENS5_IJNS4_1CILi4EEESB_NSA_ILi1EEEEEEEENS5_IJNSA_ILi128EEESF_NSA_ILi64EEEEEENS_6half_tENS5_IJlSC_lEEESI_SJ_NS4_8TiledMMAINS4_8MMA_AtomIJNS4_26SM100_MMA_F16BF16_2x1SM_SSISI_SI_fLi128ELi128ELNS4_4UMMA5MajorE0ELSO_0ELNSN_7ScaleInE0ELSP_0EEEEEENS4_6LayoutINS5_IJSC_SC_SC_EEENS5_IJNSA_ILi0EEESU_SU_EEEEENS5_IJNS4_10UnderscoreESX_SX_EEEEENS4_28SM100_TMA_2SM_LOAD_MULTICASTENS4_14ComposedLayoutINS4_7SwizzleILi3ELi4ELi3EEENS4_18smem_ptr_flag_bitsILi16EEENSS_INS5_IJNSA_ILi8EEESG_EEENS5_IJSG_SC_EEEEEEEvNS4_8identityES10_S1A_vS1B_EENS_8epilogue10collective18CollectiveEpilogueINS1D_23Sm100TmaWarpSpecializedILi4ELi2ELi16ELb1ELb0EEEJNS5_IJSG_SF_SG_EEENS5_IJNSS_ISG_SC_EENSS_INS5_IJNSA_ILi16EEENSA_ILi2EEEEEENS5_IJSC_SG_EEEEEEEESI_SJ_SI_SJ_NS1D_6fusion15FusionCallbacksIS1H_NS1Q_17LinearCombinationISI_fSI_fLNS_15FloatRoundStyleE2EEES1I_S1P_JEEENS4_5SM1004TMEM4LOAD26SM100_TMEM_LOAD_32dp32b16xENS4_13SM90_TMA_LOADENS11_INS12_ILi1ELi4ELi3EEES15_NSS_INS5_IJS16_S1K_EEENS5_IJS1K_SC_EEEEEEENS4_39AutoVectorizingCopyWithAssumedAlignmentILi128EEENS4_14SM90_TMA_STOREES25_S27_S27_EEEvvEEEEvNT_6ParamsE,(.L_x_206 - _ZN7cutlass13device_kernelINS_4gemm6kernel13GemmUniversalIN4cute5tupleIJiiiiEEENS1_10collective13CollectiveMmaINS1_35MainloopSm100TmaUmmaWarpSpecializedILi7ELi2ELi4ENS5_IJNS4_1CILi4EEESB_NSA_ILi1EEEEEEEENS5_IJNSA_ILi128EEESF_NSA_ILi64EEEEEENS_6half_tENS5_IJlSC_lEEESI_SJ_NS4_8TiledMMAINS4_8MMA_AtomIJNS4_26SM100_MMA_F16BF16_2x1SM_SSISI_SI_fLi128ELi128ELNS4_4UMMA5MajorE0ELSO_0ELNSN_7ScaleInE0ELSP_0EEEEEENS4_6LayoutINS5_IJSC_SC_SC_EEENS5_IJNSA_ILi0EEESU_SU_EEEEENS5_IJNS4_10UnderscoreESX_SX_EEEEENS4_28SM100_TMA_2SM_LOAD_MULTICASTENS4_14ComposedLayoutINS4_7SwizzleILi3ELi4ELi3EEENS4_18smem_ptr_flag_bitsILi16EEENSS_INS5_IJNSA_ILi8EEESG_EEENS5_IJSG_SC_EEEEEEEvNS4_8identityES10_S1A_vS1B_EENS_8epilogue10collective18CollectiveEpilogueINS1D_23Sm100TmaWarpSpecializedILi4ELi2ELi16ELb1ELb0EEEJNS5_IJSG_SF_SG_EEENS5_IJNSS_ISG_SC_EENSS_INS5_IJNSA_ILi16EEENSA_ILi2EEEEEENS5_IJSC_SG_EEEEEEEESI_SJ_SI_SJ_NS1D_6fusion15FusionCallbacksIS1H_NS1Q_17LinearCombinationISI_fSI_fLNS_15FloatRoundStyleE2EEES1I_S1P_JEEENS4_5SM1004TMEM4LOAD26SM100_TMEM_LOAD_32dp32b16xENS4_13SM90_TMA_LOADENS11_INS12_ILi1ELi4ELi3EEES15_NSS_INS5_IJS16_S1K_EEENS5_IJS1K_SC_EEEEEEENS4_39AutoVectorizingCopyWithAssumedAlignmentILi128EEENS4_14SM90_TMA_STOREES25_S27_S27_EEEvvEEEEvNT_6ParamsE)
        .other          _ZN7cutlass13device_kernelINS_4gemm6kernel13GemmUniversalIN4cute5tupleIJiiiiEEENS1_10collective13CollectiveMmaINS1_35MainloopSm100TmaUmmaWarpSpecializedILi7ELi2ELi4ENS5_IJNS4_1CILi4EEESB_NSA_ILi1EEEEEEEENS5_IJNSA_ILi128EEESF_NSA_ILi64EEEEEENS_6half_tENS5_IJlSC_lEEESI_SJ_NS4_8TiledMMAINS4_8MMA_AtomIJNS4_26SM100_MMA_F16BF16_2x1SM_SSISI_SI_fLi128ELi128ELNS4_4UMMA5MajorE0ELSO_0ELNSN_7ScaleInE0ELSP_0EEEEEENS4_6LayoutINS5_IJSC_SC_SC_EEENS5_IJNSA_ILi0EEESU_SU_EEEEENS5_IJNS4_10UnderscoreESX_SX_EEEEENS4_28SM100_TMA_2SM_LOAD_MULTICASTENS4_14ComposedLayoutINS4_7SwizzleILi3ELi4ELi3EEENS4_18smem_ptr_flag_bitsILi16EEENSS_INS5_IJNSA_ILi8EEESG_EEENS5_IJSG_SC_EEEEEEEvNS4_8identityES10_S1A_vS1B_EENS_8epilogue10collective18CollectiveEpilogueINS1D_23Sm100TmaWarpSpecializedILi4ELi2ELi16ELb1ELb0EEEJNS5_IJSG_SF_SG_EEENS5_IJNSS_ISG_SC_EENSS_INS5_IJNSA_ILi16EEENSA_ILi2EEEEEENS5_IJSC_SG_EEEEEEEESI_SJ_SI_SJ_NS1D_6fusion15FusionCallbacksIS1H_NS1Q_17LinearCombinationISI_fSI_fLNS_15FloatRoundStyleE2EEES1I_S1P_JEEENS4_5SM1004TMEM4LOAD26SM100_TMEM_LOAD_32dp32b16xENS4_13SM90_TMA_LOADENS11_INS12_ILi1ELi4ELi3EEES15_NSS_INS5_IJS16_S1K_EEENS5_IJS1K_SC_EEEEEEENS4_39AutoVectorizingCopyWithAssumedAlignmentILi128EEENS4_14SM90_TMA_STOREES25_S27_S27_EEEvvEEEEvNT_6ParamsE,@"STO_CUDA_ENTRY STV_DEFAULT"
_ZN7cutlass13device_kernelINS_4gemm6kernel13GemmUniversalIN4cute5tupleIJiiiiEEENS1_10collective13CollectiveMmaINS1_35MainloopSm100TmaUmmaWarpSpecializedILi7ELi2ELi4ENS5_IJNS4_1CILi4EEESB_NSA_ILi1EEEEEEEENS5_IJNSA_ILi128EEESF_NSA_ILi64EEEEEENS_6half_tENS5_IJlSC_lEEESI_SJ_NS4_8TiledMMAINS4_8MMA_AtomIJNS4_26SM100_MMA_F16BF16_2x1SM_SSISI_SI_fLi128ELi128ELNS4_4UMMA5MajorE0ELSO_0ELNSN_7ScaleInE0ELSP_0EEEEEENS4_6LayoutINS5_IJSC_SC_SC_EEENS5_IJNSA_ILi0EEESU_SU_EEEEENS5_IJNS4_10UnderscoreESX_SX_EEEEENS4_28SM100_TMA_2SM_LOAD_MULTICASTENS4_14ComposedLayoutINS4_7SwizzleILi3ELi4ELi3EEENS4_18smem_ptr_flag_bitsILi16EEENSS_INS5_IJNSA_ILi8EEESG_EEENS5_IJSG_SC_EEEEEEEvNS4_8identityES10_S1A_vS1B_EENS_8epilogue10collective18CollectiveEpilogueINS1D_23Sm100TmaWarpSpecializedILi4ELi2ELi16ELb1ELb0EEEJNS5_IJSG_SF_SG_EEENS5_IJNSS_ISG_SC_EENSS_INS5_IJNSA_ILi16EEENSA_ILi2EEEEEENS5_IJSC_SG_EEEEEEEESI_SJ_SI_SJ_NS1D_6fusion15FusionCallbacksIS1H_NS1Q_17LinearCombinationISI_fSI_fLNS_15FloatRoundStyleE2EEES1I_S1P_JEEENS4_5SM1004TMEM4LOAD26SM100_TMEM_LOAD_32dp32b16xENS4_13SM90_TMA_LOADENS11_INS12_ILi1ELi4ELi3EEES15_NSS_INS5_IJS16_S1K_EEENS5_IJS1K_SC_EEEEEEENS4_39AutoVectorizingCopyWithAssumedAlignmentILi128EEENS4_14SM90_TMA_STOREES25_S27_S27_EEEvvEEEEvNT_6ParamsE:
[----:B------:R-:W1:Y:S01]  /*0000*/  LDC R1, c[0x0][0x37c] ;  /* 0x0000df00ff017b82 */ /* 0x000e620000000800 */
[----:B------:R-:W2:Y:S01]  /*0010*/  S2R R61, SR_TID.X ;  /* 0x00000000003d7919 */ /* 0x000ea20000002100 */
[----:B------:R-:W3:Y:S06]  /*0020*/  LDCU.64 UR8, c[0x0][0x890] ;  /* 0x00011200ff0877ac */ /* 0x000eec0008000a00 */
[----:B------:R-:W4:Y:S01]  /*0030*/  S2UR UR47, SR_CgaCtaId ;  /* 0x00000000002f79c3 */ /* 0x000f220000008800 */
[----:B------:R-:W-:Y:S02]  /*0040*/  PRMT R50, RZ, 0x7610, R50 ;  /* 0x00007610ff327816 */ /* 0x000fe40000000032 */
[----:B------:R-:W-:-:S02]  /*0050*/  ELECT P0, URZ, PT ;  /* 0x0000000000ff782f */ /* 0x000fc40003800000 */
[----:B---3--:R-:W-:-:S04]  /*0060*/  ISETP.NE.U32.AND P1, PT, RZ, UR8, PT ;  /* 0x00000008ff007c0c */ /* 0x008fc8000bf25070 */
[----:B------:R-:W-:Y:S01]  /*0070*/  ISETP.NE.AND.EX P2, PT, RZ, UR9, PT, P1 ;  /* 0x00000009ff007c0c */ /* 0x000fe2000bf45310 */
[----:B----4-:R-:W-:Y:S02]  /*0080*/  ULOP3.LUT UR48, UR47, 0x1, URZ, 0xc0, !UPT ;  /* 0x000000012f307892 */ /* 0x010fe4000f8ec0ff */
[----:B------:R-:W-:Y:S01]  /*0090*/  ULOP3.LUT UR49, UR47, 0x1, URZ, 0x3c, !UPT ;  /* 0x000000012f317892 */ /* 0x000fe2000f8e3cff */
[----:B--2---:R-:W-:-:S05]  /*00a0*/  SHF.R.U32.HI R51, RZ, 0x5, R61 ;  /* 0x00000005ff337819 */ /* 0x004fca000001163d */
[----:B------:R-:W2:Y:S02]  /*00b0*/  SHFL.IDX PT, R0, R51, RZ, 0x1f ;  /* 0x00001fff33007589 */ /* 0x000ea400000e0000 */
[----:B--2---:R-:W-:Y:S02]  /*00c0*/  R2UR UR25, R0 ;  /* 0x00000000001972ca */ /* 0x004fe400000e0000 */
[----:B-1----:R-:W-:Y:S05]  /*00d0*/  @P2 BRA `(.L_x_0) ;  /* 0x0000000000302947 */ /* 0x002fea0003800000 */
[----:B------:R-:W1:Y:S02]  /*00e0*/  LDCU.64 UR4, c[0x0][0x888] ;  /* 0x00011100ff0477ac */ /* 0x000e640008000a00 */
[----:B-1----:R-:W-:-:S04]  /*00f0*/  UISETP.NE.U32.AND UP0, UPT, UR4, URZ, UPT ;  /* 0x000000ff0400728c */ /* 0x002fc8000bf05070 */
[----:B------:R-:W-:-:S09]  /*0100*/  UISETP.NE.AND.EX UP0, UPT, UR5, URZ, UPT, UP0 ;  /* 0x000000ff0500728c */ /* 0x000fd2000bf05300 */
[----:B------:R-:W-:Y:S05]  /*0110*/  BRA.U !UP0, `(.L_x_1) ;  /* 0x0000000108147547 */ /* 0x000fea000b800000 */
[----:B------:R-:W1:Y:S01]  /*0120*/  LDC.64 R2, c[0x0][0x888] ;  /* 0x00022200ff027b82 */ /* 0x000e620000000a00 */
[----:B------:R-:W1:Y:S02]  /*0130*/  LDCU.64 UR4, c[0x0][0x358] ;  /* 0x00006b00ff0477ac */ /* 0x000e640008000a00 */
[----:B-1----:R1:W5:Y:S01]  /*0140*/  LDG.E R27, desc[UR4][R2.64] ;  /* 0x00000004021b7981 */ /* 0x002362000c1e1900 */
[----:B------:R-:W-:Y:S01]  /*0150*/  HFMA2 R50, -RZ, RZ, 0, 5.9604644775390625e-08 ;  /* 0x00000001ff327431 */ /* 0x000fe200000001ff */
[----:B------:R-:W-:Y:S05]  /*0160*/  BRA `(.L_x_0) ;  /* 0x00000000000c7947 */ /* 0x000fea0003800000 */
.L_x_1:
[----:B------:R-:W1:Y:S01]  /*0170*/  LDCU UR4, c[0x0][0x880] ;  /* 0x00011000ff0477ac */ /* 0x000e620008000800 */
[----:B------:R-:W-:Y:S01]  /*0180*/  HFMA2 R50, -RZ, RZ, 0, 5.9604644775390625e-08 ;  /* 0x00000001ff327431 */ /* 0x000fe200000001ff */
[----:B-1----:R-:W-:-:S07]  /*0190*/  MOV R27, UR4 ;  /* 0x00000004001b7c02 */ /* 0x002fce0008000f00 */
.L_x_0:
[----:B------:R-:W2:Y:S02]  /*01a0*/  LDCU.64 UR4, c[0x0][0x8b0] ;  /* 0x00011600ff0477ac */ /* 0x000ea40008000a00 */
[----:B--2---:R-:W-:-:S04]  /*01b0*/  UISETP.NE.U32.AND UP0, UPT, UR4, URZ, UPT ;  /* 0x000000ff0400728c */ /* 0x004fc8000bf05070 */
[----:B------:R-:W-:-:S09]  /*01c0*/  UISETP.NE.AND.EX UP0, UPT, UR5, URZ, UPT, UP0 ;  /* 0x000000ff0500728c */ /* 0x000fd2000bf05300 */
[----:B------:R-:W-:Y:S05]  /*01d0*/  BRA.U UP0, `(.L_x_2) ;  /* 0x0000000100287547 */ /* 0x000fea000b800000 */
[----:B------:R-:W2:Y:S02]  /*01e0*/  LDCU.64 UR4, c[0x0][0x8a8] ;  /* 0x00011500ff0477ac */ /* 0x000ea40008000a00 */
[----:B--2---:R-:W-:-:S04]  /*01f0*/  UISETP.NE.U32.AND UP0, UPT, UR4, URZ, UPT ;  /* 0x000000ff0400728c */ /* 0x004fc8000bf05070 */
[----:B------:R-:W-:-:S09]  /*0200*/  UISETP.NE.AND.EX UP0, UPT, UR5, URZ, UPT, UP0 ;  /* 0x000000ff0500728c */ /* 0x000fd2000bf05300 */
[----:B------:R-:W-:Y:S05]  /*0210*/  BRA.U !UP0, `(.L_x_3) ;  /* 0x0000000108107547 */ /* 0x000fea000b800000 */
[----:B------:R-:W2:Y:S01]  /*0220*/  LDC.64 R24, c[0x0][0x8a8] ;  /* 0x00022a00ff187b82 */ /* 0x000ea20000000a00 */
[----:B------:R-:W2:Y:S02]  /*0230*/  LDCU.64 UR4, c[0x0][0x358] ;  /* 0x00006b00ff0477ac */ /* 0x000ea40008000a00 */
[----:B--2---:R2:W5:Y:S01]  /*0240*/  LDG.E R24, desc[UR4][R24.64] ;  /* 0x0000000418187981 */ /* 0x004562000c1e1900 */
[----:B------:R-:W-:Y:S05]  /*0250*/  BRA `(.L_x_2) ;  /* 0x0000000000087947 */ /* 0x000fea0003800000 */
.L_x_3:
[----:B------:R-:W2:Y:S02]  /*0260*/  LDCU UR4, c[0x0][0x8a0] ;  /* 0x00011400ff0477ac */ /* 0x000ea40008000800 */
[----:B--2---:R-:W-:Y:S02]  /*0270*/  MOV R24, UR4 ;  /* 0x0000000400187c02 */ /* 0x004fe40008000f00 */
.L_x_2:
[----:B------:R-:W-:Y:S01]  /*0280*/  IMAD.U32 R0, RZ, RZ, UR25 ;  /* 0x00000019ff007e24 */ /* 0x000fe2000f8e00ff */
[----:B------:R-:W-:Y:S04]  /*0290*/  BSSY.RECONVERGENT B0, `(.L_x_4) ;  /* 0x000000c000007945 */ /* 0x000fe80003800200 */
[C---:B------:R-:W-:Y:S02]  /*02a0*/  ISETP.NE.OR P3, PT, R0.reuse, 0x1, !P0 ;  /* 0x000000010000780c */ /* 0x040fe40004765670 */
[----:B------:R-:W-:-:S11]  /*02b0*/  ISETP.NE.OR P2, PT, R0, 0x3, !P0 ;  /* 0x000000030000780c */ /* 0x000fd60004745670 */
[----:B------:R-:W-:Y:S05]  /*02c0*/  @P3 BRA `(.L_x_5) ;  /* 0x0000000000203947 */ /* 0x000fea0003800000 */
[----:B------:R-:W3:Y:S02]  /*02d0*/  LDCU.64 UR4, c[0x0][0x348] ;  /* 0x00006900ff0477ac */ /* 0x000ee40008000a00 */
[----:B---3--:R-:W-:Y:S02]  /*02e0*/  UIADD3 UR6, UP1, UPT, UR4, 0x80, URZ ;  /* 0x0000008004067890 */ /* 0x008fe4000ff3e0ff */
[----:B------:R-:W-:Y:S02]  /*02f0*/  UIADD3 UR4, UP0, UPT, UR4, 0x180, URZ ;  /* 0x0000018004047890 */ /* 0x000fe4000ff1e0ff */
[----:B------:R-:W-:Y:S02]  /*0300*/  UIADD3.X UR7, UPT, UPT, URZ, UR5, URZ, UP1, !UPT ;  /* 0x00000005ff077290 */ /* 0x000fe40008ffe4ff */
[----:B------:R-:W-:-:S07]  /*0310*/  UIADD3.X UR5, UPT, UPT, URZ, UR5, URZ, UP0, !UPT ;  /* 0x00000005ff057290 */ /* 0x000fce00087fe4ff */
[----:B------:R3:W-:Y:S02]  /*0320*/  UTMACCTL.PF [UR6] ;  /* 0x00000000060079b9 */ /* 0x0007e40008040000 */
[----:B------:R3:W-:Y:S02]  /*0330*/  UTMACCTL.PF [UR4] ;  /* 0x00000000040079b9 */ /* 0x0007e40008040000 */
[----:B---3--:R-:W-:Y:S01]  /*0340*/  NOP ;  /* 0x0000000000007918 */ /* 0x008fe20000000000 */
.L_x_5:
[----:B------:R-:W-:Y:S05]  /*0350*/  BSYNC.RECONVERGENT B0 ;  /* 0x0000000000007941 */ /* 0x000fea0003800200 */
.L_x_4:
[----:B------:R-:W-:Y:S04]  /*0360*/  BSSY.RECONVERGENT B0, `(.L_x_6) ;  /* 0x000000a000007945 */ /* 0x000fe80003800200 */
        /* <DEDUP_REMOVED lines=9> */
.L_x_7:
[----:B------:R-:W-:Y:S05]  /*0400*/  BSYNC.RECONVERGENT B0 ;  /* 0x0000000000007941 */ /* 0x000fea0003800200 */
.L_x_6:
[----:B------:R-:W3:Y:S01]  /*0410*/  LDCU.64 UR4, c[0x0][0x888] ;  /* 0x00011100ff0477ac */ /* 0x000ee20008000a00 */
[----:B------:R-:W-:Y:S01]  /*0420*/  ISETP.NE.AND.EX P1, PT, RZ, UR9, PT, P1 ;  /* 0x00000009ff007c0c */ /* 0x000fe2000bf25310 */
[----:B------:R-:W-:Y:S01]  /*0430*/  UPLOP3.LUT UP3, UPT, UPT, UPT, UPT, 0x80, 0x8 ;  /* 0x000000000008789c */ /* 0x000fe20003f6f070 */
[----:B---3--:R-:W-:-:S04]  /*0440*/  ISETP.NE.U32.AND P2, PT, RZ, UR4, PT ;  /* 0x00000004ff007c0c */ /* 0x008fc8000bf45070 */
[----:B------:R-:W-:-:S13]  /*0450*/  ISETP.NE.AND.EX P2, PT, RZ, UR5, PT, P2 ;  /* 0x00000005ff007c0c */ /* 0x000fda000bf45320 */
[----:B------:R-:W-:Y:S05]  /*0460*/  @P2 BRA P1, `(.L_x_8) ;  /* 0x0000000000282947 */ /* 0x000fea0000800000 */
[----:B------:R-:W-:Y:S01]  /*0470*/  UISETP.NE.U32.AND UP0, UPT, UR8, URZ, UPT ;  /* 0x000000ff0800728c */ /* 0x000fe2000bf05070 */
[----:B-----5:R-:W-:Y:S01]  /*0480*/  FSETP.NEU.AND P1, PT, R27, RZ, PT ;  /* 0x000000ff1b00720b */ /* 0x020fe20003f2d000 */
[----:B------:R-:W-:Y:S02]  /*0490*/  UISETP.NE.U32.AND UP2, UPT, UR4, URZ, UPT ;  /* 0x000000ff0400728c */ /* 0x000fe4000bf45070 */
[----:B------:R-:W-:Y:S02]  /*04a0*/  UISETP.NE.AND.EX UP1, UPT, UR9, URZ, UPT, UP0 ;  /* 0x000000ff0900728c */ /* 0x000fe4000bf25300 */
[----:B------:R-:W-:-:S04]  /*04b0*/  UISETP.NE.AND.EX UP0, UPT, UR5, URZ, UPT, UP2 ;  /* 0x000000ff0500728c */ /* 0x000fc8000bf05320 */
[----:B------:R-:W-:-:S04]  /*04c0*/  USEL UR4, URZ, 0xffffffff, UP0 ;  /* 0xffffffffff047887 */ /* 0x000fc80008000000 */
[----:B------:R-:W-:Y:S01]  /*04d0*/  VOTEU.ANY UP0, P1 ;  /* 0x0000000000ff7886 */ /* 0x000fe20000800100 */
[----:B------:R-:W-:-:S04]  /*04e0*/  @!UP1 USEL UR4, URZ, 0xffffffff, UP0 ;  /* 0xffffffffff049887 */ /* 0x000fc80008000000 */
[----:B------:R-:W-:-:S04]  /*04f0*/  ULOP3.LUT UR4, UR4, 0x1, URZ, 0xc0, !UPT ;  /* 0x0000000104047892 */ /* 0x000fc8000f8ec0ff */
[----:B------:R-:W-:-:S11]  /*0500*/  UISETP.NE.U32.AND UP3, UPT, UR4, 0x1, UPT ;  /* 0x000000010400788c */ /* 0x000fd6000bf65070 */
.L_x_8:
[----:B------:R-:W3:Y:S01]  /*0510*/  SHFL.IDX PT, R0, R51, RZ, 0x1f ;  /* 0x00001fff33007589 */ /* 0x000ee200000e0000 */
[----:B------:R-:W-:-:S04]  /*0520*/  UISETP.NE.AND UP0, UPT, UR25, 0x2, UPT ;  /* 0x000000021900788c */ /* 0x000fc8000bf05270 */
[----:B------:R-:W-:Y:S02]  /*0530*/  UISETP.EQ.AND UP1, UPT, UR48, URZ, !UP0 ;  /* 0x000000ff3000728c */ /* 0x000fe4000c722270 */
[----:B------:R-:W-:-:S04]  /*0540*/  USEL UR46, URZ, 0x1, UP0 ;  /* 0x00000001ff2e7887 */ /* 0x000fc80008000000 */
[----:B------:R-:W-:Y:S02]  /*0550*/  PLOP3.LUT P3, PT, P0, PT, UP1, 0x80, 0x8 ;  /* 0x000000000008781c */ /* 0x000fe4000076f018 */
[----:B---3--:R-:W-:-:S13]  /*0560*/  ISETP.NE.AND P1, PT, R0, RZ, PT ;  /* 0x000000ff0000720c */ /* 0x008fda0003f25270 */
[----:B------:R-:W-:Y:S05]  /*0570*/  @P1 BRA `(.L_x_9) ;  /* 0x00000000006c1947 */ /* 0x000fea0003800000 */
[----:B------:R-:W-:Y:S01]  /*0580*/  UMOV UR4, 0x400 ;  /* 0x0000040000047882 */ /* 0x000fe20000000000 */
[----:B------:R-:W-:Y:S01]  /*0590*/  UMOV UR8, 0x1 ;  /* 0x0000000100087882 */ /* 0x000fe20000000000 */
[----:B------:R-:W-:Y:S01]  /*05a0*/  UMOV UR6, 0x5 ;  /* 0x0000000500067882 */ /* 0x000fe20000000000 */
[----:B------:R-:W-:Y:S02]  /*05b0*/  ULEA UR4, UR47, UR4, 0x18 ;  /* 0x000000042f047291 */ /* 0x000fe4000f8ec0ff */
[----:B------:R-:W-:-:S04]  /*05c0*/  UIADD3 UR8, UPT, UPT, -UR8, 0x100000, URZ ;  /* 0x0010000008087890 */ /* 0x000fc8000fffe1ff */
[----:B------:R-:W-:Y:S02]  /*05d0*/  USHF.L.U32 UR9, UR8, 0xb, URZ ;  /* 0x0000000b08097899 */ /* 0x000fe400080006ff */
[----:B------:R-:W-:Y:S02]  /*05e0*/  USHF.L.U32 UR8, UR8, 0x1, URZ ;  /* 0x0000000108087899 */ /* 0x000fe400080006ff */
[----:B------:R-:W-:-:S04]  /*05f0*/  UIADD3 UR6, UPT, UPT, -UR6, 0x100000, URZ ;  /* 0x0010000006067890 */ /* 0x000fc8000fffe1ff */
[----:B------:R-:W-:Y:S02]  /*0600*/  USHF.L.U32 UR7, UR6, 0xb, URZ ;  /* 0x0000000b06077899 */ /* 0x000fe400080006ff */
[----:B------:R-:W-:Y:S01]  /*0610*/  USHF.L.U32 UR6, UR6, 0x1, URZ ;  /* 0x0000000106067899 */ /* 0x000fe200080006ff */
[----:B------:R-:W-:Y:S01]  /*0620*/  ELECT P1, URZ, PT ;  /* 0x0000000000ff782f */ /* 0x000fe20003820000 */
[----:B------:R-:W3:Y:S02]  /*0630*/  FENCE.VIEW.ASYNC.S ;  /* 0x00000000000073c6 */ /* 0x000ee40000000000 */
[----:B---3--:R3:W4:Y:S08]  /*0640*/  SYNCS.EXCH.64 URZ, [UR4], UR8 ;  /* 0x0000000804ff75b2 */ /* 0x0087300008000100 */
[----:B------:R3:W1:Y:S01]  /*0650*/  SYNCS.EXCH.64 URZ, [UR4+0x38], UR6 ;  /* 0x0000380604ff75b2 */ /* 0x0006620008000100 */
        /* <DEDUP_REMOVED lines=12> */
[----:B------:R-:W-:Y:S01]  /*0720*/  NOP ;  /* 0x0000000000007918 */ /* 0x000fe20000000000 */
.L_x_9:
[----:B------:R-:W2:Y:S01]  /*0730*/  SHFL.IDX PT, R0, R51, RZ, 0x1f ;  /* 0x00001fff33007589 */ /* 0x000ea200000e0000 */
[----:B------:R-:W-:Y:S01]  /*0740*/  NOP ;  /* 0x0000000000007918 */ /* 0x000fe20000000000 */
[----:B--2---:R-:W-:-:S13]  /*0750*/  ISETP.NE.AND P1, PT, R0, 0x1, PT ;  /* 0x000000010000780c */ /* 0x004fda0003f25270 */
[----:B------:R-:W-:Y:S05]  /*0760*/  @P1 BRA `(.L_x_10) ;  /* 0x0000000000541947 */ /* 0x000fea0003800000 */
[----:B---3--:R-:W-:Y:S01]  /*0770*/  UMOV UR4, 0x400 ;  /* 0x0000040000047882 */ /* 0x008fe20000000000 */
        /* <DEDUP_REMOVED lines=10> */
[----:B------:R-:W2:Y:S02]  /*0820*/  FENCE.VIEW.ASYNC.S ;  /* 0x00000000000073c6 */ /* 0x000ea40000000000 */
[----:B--2---:R2:W3:Y:S08]  /*0830*/  SYNCS.EXCH.64 URZ, [UR4+0x70], UR8 ;  /* 0x0000700804ff75b2 */ /* 0x0044f00008000100 */
        /* <DEDUP_REMOVED lines=8> */
.L_x_10:
[----:B------:R-:W4:Y:S01]  /*08c0*/  SHFL.IDX PT, R0, R51, RZ, 0x1f ;  /* 0x00001fff33007589 */ /* 0x000f2200000e0000 */
[----:B------:R-:W-:Y:S01]  /*08d0*/  NOP ;  /* 0x0000000000007918 */ /* 0x000fe20000000000 */
[----:B----4-:R-:W-:-:S13]  /*08e0*/  ISETP.NE.AND P1, PT, R0, 0x3, PT ;  /* 0x000000030000780c */ /* 0x010fda0003f25270 */
[----:B------:R-:W-:Y:S05]  /*08f0*/  @P1 BRA `(.L_x_11) ;  /* 0x00000000002c1947 */ /* 0x000fea0003800000 */
[----:B--23--:R-:W-:Y:S01]  /*0900*/  UMOV UR6, 0x400 ;  /* 0x0000040000067882 */ /* 0x00cfe20000000000 */
[----:B------:R-:W-:Y:S01]  /*0910*/  UMOV UR4, 0x20 ;  /* 0x0000002000047882 */ /* 0x000fe20000000000 */
[----:B------:R-:W-:Y:S02]  /*0920*/  ULEA UR6, UR47, UR6, 0x18 ;  /* 0x000000062f067291 */ /* 0x000fe4000f8ec0ff */
[----:B------:R-:W-:-:S04]  /*0930*/  UIADD3 UR4, UPT, UPT, -UR4, 0x100000, URZ ;  /* 0x0010000004047890 */ /* 0x000fc8000fffe1ff */
[----:B------:R-:W-:Y:S02]  /*0940*/  USHF.L.U32 UR5, UR4, 0xb, URZ ;  /* 0x0000000b04057899 */ /* 0x000fe400080006ff */
[----:B------:R-:W-:Y:S01]  /*0950*/  USHF.L.U32 UR4, UR4, 0x1, URZ ;  /* 0x0000000104047899 */ /* 0x000fe200080006ff */
[----:B------:R-:W-:Y:S01]  /*0960*/  ELECT P1, URZ, PT ;  /* 0x0000000000ff782f */ /* 0x000fe20003820000 */
[----:B------:R-:W2:Y:S10]  /*0970*/  FENCE.VIEW.ASYNC.S ;  /* 0x00000000000073c6 */ /* 0x000eb40000000000 */
[----:B--2---:R4:W2:Y:S01]  /*0980*/  SYNCS.EXCH.64 URZ, [UR6+0xb0], UR4 ;  /* 0x0000b00406ff75b2 */ /* 0x0048a20008000100 */
[----:B------:R4:W3:Y:S02]  /*0990*/  SYNCS.EXCH.64 URZ, [UR6+0xb8], UR4 ;  /* 0x0000b80406ff75b2 */ /* 0x0008e40008000100 */
[----:B----4-:R-:W-:Y:S01]  /*09a0*/  NOP ;  /* 0x0000000000007918 */ /* 0x010fe20000000000 */
.L_x_11:
[----:B------:R-:W4:Y:S01]  /*09b0*/  SHFL.IDX PT, R0, R51, RZ, 0x1f ;  /* 0x00001fff33007589 */ /* 0x000f2200000e0000 */
[----:B------:R-:W-:Y:S01]  /*09c0*/  NOP ;  /* 0x0000000000007918 */ /* 0x000fe20000000000 */
[----:B----4-:R-:W-:-:S13]  /*09d0*/  ISETP.NE.AND P1, PT, R0, 0x4, PT ;  /* 0x000000040000780c */ /* 0x010fda0003f25270 */
[----:B------:R-:W-:Y:S05]  /*09e0*/  @P1 BRA `(.L_x_12) ;  /* 0x0000000000481947 */ /* 0x000fea0003800000 */
[----:B--23--:R-:W-:Y:S01]  /*09f0*/  UMOV UR4, 0xe20 ;  /* 0x00000e2000047882 */ /* 0x00cfe20000000000 */
[----:B------:R-:W-:Y:S01]  /*0a00*/  UMOV UR6, 0x400 ;  /* 0x0000040000067882 */ /* 0x000fe20000000000 */
[----:B------:R-:W-:Y:S01]  /*0a10*/  USEL UR4, UR4, 0xc20, UP3 ;  /* 0x00000c2004047887 */ /* 0x000fe20009800000 */
        /* <DEDUP_REMOVED lines=10> */
[----:B--2---:R4:W2:Y:S08]  /*0ac0*/  SYNCS.EXCH.64 URZ, [UR6+0xc0], UR8 ;  /* 0x0000c00806ff75b2 */ /* 0x0048b00008000100 */
[----:B------:R4:W3:Y:S01]  /*0ad0*/  SYNCS.EXCH.64 URZ, [UR6+0xd0], UR4 ;  /* 0x0000d00406ff75b2 */ /* 0x0008e20008000100 */
[----:B------:R4:W1:Y:S01]  /*0ae0*/  SYNCS.EXCH.64 URZ, [UR6+0xc8], UR8 ;  /* 0x0000c80806ff75b2 */ /* 0x0008620008000100 */
[----:B------:R4:W1:Y:S02]  /*0af0*/  SYNCS.EXCH.64 URZ, [UR6+0xd8], UR4 ;  /* 0x0000d80406ff75b2 */ /* 0x0008640008000100 */
[----:B----4-:R-:W-:Y:S01]  /*0b00*/  NOP ;  /* 0x0000000000007918 */ /* 0x010fe20000000000 */
.L_x_12:
[----:B------:R-:W4:Y:S01]  /*0b10*/  SHFL.IDX PT, R0, R51, RZ, 0x1f ;  /* 0x00001fff33007589 */ /* 0x000f2200000e0000 */
[----:B------:R-:W-:Y:S01]  /*0b20*/  NOP ;  /* 0x0000000000007918 */ /* 0x000fe20000000000 */
[----:B----4-:R-:W-:-:S13]  /*0b30*/  ISETP.NE.AND P1, PT, R0, 0x5, PT ;  /* 0x000000050000780c */ /* 0x010fda0003f25270 */
[----:B------:R-:W-:Y:S05]  /*0b40*/  @P1 BRA `(.L_x_13) ;  /* 0x0000000000541947 */ /* 0x000fea0003800000 */
[----:B--23--:R-:W-:Y:S01]  /*0b50*/  UMOV UR4, 0x400 ;  /* 0x0000040000047882 */ /* 0x00cfe20000000000 */
        /* <DEDUP_REMOVED lines=14> */
[----:B------:R4:W1:Y:S01]  /*0c40*/  SYNCS.EXCH.64 URZ, [UR4+0x108], UR8 ;  /* 0x0001080804ff75b2 */ /* 0x0008620008000100 */
[----:B------:R4:W1:Y:S01]  /*0c50*/  SYNCS.EXCH.64 URZ, [UR4+0xf0], UR6 ;  /* 0x0000f00604ff75b2 */ /* 0x0008620008000100 */
[----:B------:R4:W1:Y:S01]  /*0c60*/  SYNCS.EXCH.64 URZ, [UR4+0x110], UR8 ;  /* 0x0001100804ff75b2 */ /* 0x0008620008000100 */
[----:B------:R4:W1:Y:S01]  /*0c70*/  SYNCS.EXCH.64 URZ, [UR4+0xf8], UR6 ;  /* 0x0000f80604ff75b2 */ /* 0x0008620008000100 */
[----:B------:R4:W1:Y:S02]  /*0c80*/  SYNCS.EXCH.64 URZ, [UR4+0x118], UR8 ;  /* 0x0001180804ff75b2 */ /* 0x0008640008000100 */
[----:B----4-:R-:W-:Y:S01]  /*0c90*/  NOP ;  /* 0x0000000000007918 */ /* 0x010fe20000000000 */
.L_x_13:
[----:B------:R-:W4:Y:S01]  /*0ca0*/  SHFL.IDX PT, R0, R51, RZ, 0x1f ;  /* 0x00001fff33007589 */ /* 0x000f2200000e0000 */
[----:B------:R-:W-:Y:S01]  /*0cb0*/  ISETP.NE.OR P0, PT, RZ, UR25, !P0 ;  /* 0x00000019ff007c0c */ /* 0x000fe2000c705670 */
        /* <DEDUP_REMOVED lines=12> */
[----:B------:R4:W3:Y:S01]  /*0d80*/  SYNCS.EXCH.64 URZ, [UR4+0x130], UR6 ;  /* 0x0001300604ff75b2 */ /* 0x0008e20008000100 */
[----:B------:R4:W1:Y:S01]  /*0d90*/  SYNCS.EXCH.64 URZ, [UR4+0x128], UR6 ;  /* 0x0001280604ff75b2 */ /* 0x0008620008000100 */
[----:B------:R4:W1:Y:S02]  /*0da0*/  SYNCS.EXCH.64 URZ, [UR4+0x138], UR6 ;  /* 0x0001380604ff75b2 */ /* 0x0008640008000100 */
[----:B----4-:R-:W-:Y:S01]  /*0db0*/  NOP ;  /* 0x0000000000007918 */ /* 0x010fe20000000000 */
.L_x_14:
[----:B------:R-:W-:Y:S01]  /*0dc0*/  VOTEU.ALL UP0, P0 ;  /* 0x0000000000ff7886 */ /* 0x000fe20000000000 */
[----:B--23--:R-:W-:Y:S01]  /*0dd0*/  UMOV UR4, 0x20 ;  /* 0x0000002000047882 */ /* 0x00cfe20000000000 */
[----:B------:R-:W2:Y:S01]  /*0de0*/  LDCU UR34, c[0x0][0x36c] ;  /* 0x00006d80ff2277ac */ /* 0x000ea20008000800 */
[----:B------:R-:W-:Y:S01]  /*0df0*/  NOP ;  /* 0x0000000000007918 */ /* 0x000fe20000000000 */
[----:B------:R-:W-:Y:S01]  /*0e00*/  LOP3.LUT R0, R61, 0x1f, RZ, 0xc0, !PT ;  /* 0x0000001f3d007812 */ /* 0x000fe200078ec0ff */
[----:B------:R-:W-:Y:S01]  /*0e10*/  @!UP0 UMOV UR6, 0x400 ;  /* 0x0000040000068882 */ /* 0x000fe20000000000 */
[----:B------:R-:W-:-:S04]  /*0e20*/  @!UP0 UIADD3 UR4, UPT, UPT, -UR4, 0x100000, URZ ;  /* 0x0010000004048890 */ /* 0x000fc8000fffe1ff */
[----:B------:R-:W-:Y:S02]  /*0e30*/  @!UP0 USHF.L.U32 UR5, UR4, 0xb, URZ ;  /* 0x0000000b04058899 */ /* 0x000fe400080006ff */
[----:B------:R-:W-:Y:S02]  /*0e40*/  @!UP0 USHF.L.U32 UR4, UR4, 0x1, URZ ;  /* 0x0000000104048899 */ /* 0x000fe400080006ff */
[----:B------:R-:W-:Y:S01]  /*0e50*/  @!UP0 ULEA UR6, UR47, UR6, 0x18 ;  /* 0x000000062f068291 */ /* 0x000fe2000f8ec0ff */
[----:B------:R-:W-:Y:S01]  /*0e60*/  VOTEU.ALL UP0, P0 ;  /* 0x0000000000ff7886 */ /* 0x000fe20000000000 */
[----:B------:R-:W-:Y:S02]  /*0e70*/  UISETP.NE.AND UP4, UPT, UR25, URZ, UPT ;  /* 0x000000ff1900728c */ /* 0x000fe4000bf85270 */
[----:B--2---:R-:W-:Y:S01]  /*0e80*/  UISETP.EQ.U32.AND UP1, UPT, UR34, 0x1, UPT ;  /* 0x000000012200788c */ /* 0x004fe2000bf22070 */
[----:B------:R-:W2:Y:S07]  /*0e90*/  FENCE.VIEW.ASYNC.S ;  /* 0x00000000000073c6 */ /* 0x000eae0000000000 */
[----:B--2---:R2:W3:Y:S01]  /*0ea0*/  @!UP0 SYNCS.EXCH.64 URZ, [UR6+0x140], UR4 ;  /* 0x0001400406ff85b2 */ /* 0x0044e20008000100 */
[----:B------:R-:W-:Y:S05]  /*0eb0*/  BRA.U !UP1, `(.L_x_15) ;  /* 0x0000000109087547 */ /* 0x000fea000b800000 */
[----:B-1-3--:R-:W-:Y:S01]  /*0ec0*/  UCGABAR_ARV ;  /* 0x00000000000079c7 */ /* 0x00afe20008000000 */
[----:B------:R-:W-:Y:S05]  /*0ed0*/  BRA `(.L_x_16) ;  /* 0x0000000000047947 */ /* 0x000fea0003800000 */
.L_x_15:
[----:B-1-3--:R-:W-:Y:S01]  /*0ee0*/  NOP ;  /* 0x0000000000007918 */ /* 0x00afe20000000000 */
.L_x_16:
[----:B------:R-:W1:Y:S01]  /*0ef0*/  S2UR UR8, SR_CTAID.Y ;  /* 0x00000000000879c3 */ /* 0x000e620000002600 */
[----:B------:R-:W-:-:S05]  /*0f00*/  CS2R.32 R52, SR_CgaSize ;  /* 0x0000000000347805 */ /* 0x000fca0000008a00 */
[----:B------:R-:W-:-:S05]  /*0f10*/  IMAD R52, R52, -0xa0, RZ ;  /* 0xffffff6034347824 */ /* 0x000fca00078e02ff */
[----:B------:R-:W-:-:S14]  /*0f20*/  R2UR UR9, R52 ;  /* 0x00000000340972ca */ /* 0x000fdc00000e0000 */
[----:B------:R-:W3:Y:S01]  /*0f30*/  LDCU UR9, c[0x0][UR9+0x2b4] ;  /* 0x00005680090977ac */ /* 0x000ee20008000800 */
[----:B------:R-:W-:-:S05]  /*0f40*/  CS2R.32 R52, SR_CgaSize ;  /* 0x0000000000347805 */ /* 0x000fca0000008a00 */
[----:B------:R-:W-:-:S05]  /*0f50*/  IMAD R52, R52, -0xa0, RZ ;  /* 0xffffff6034347824 */ /* 0x000fca00078e02ff */
[----:B------:R-:W-:-:S14]  /*0f60*/  R2UR UR10, R52 ;  /* 0x00000000340a72ca */ /* 0x000fdc00000e0000 */
[----:B------:R-:W4:Y:S01]  /*0f70*/  LDCU UR10, c[0x0][UR10+0x2b0] ;  /* 0x000056000a0a77ac */ /* 0x000f220008000800 */
[----:B------:R-:W4:Y:S01]  /*0f80*/  S2UR UR31, SR_CTAID.X ;  /* 0x00000000001f79c3 */ /* 0x000f220000002500 */
[----:B--2---:R-:W-:Y:S02]  /*0f90*/  USHF.R.U32.HI UR4, URZ, 0x2, UR47 ;  /* 0x00000002ff047899 */ /* 0x004fe4000801162f */
[----:B------:R-:W-:Y:S02]  /*0fa0*/  USHF.R.U32.HI UR7, URZ, 0x1, UR47 ;  /* 0x00000001ff077899 */ /* 0x000fe4000801162f */
[----:B------:R-:W-:Y:S02]  /*0fb0*/  ULOP3.LUT UR44, UR4, 0x3, URZ, 0xc0, !UPT ;  /* 0x00000003042c7892 */ /* 0x000fe4000f8ec0ff */
[----:B------:R-:W-:Y:S01]  /*0fc0*/  ULOP3.LUT UR5, UR48, 0xc, UR47, 0xf8, !UPT ;  /* 0x0000000c30057892 */ /* 0x000fe2000f8ef82f */
[----:B------:R-:W2:Y:S01]  /*0fd0*/  S2UR UR36, SR_CTAID.Z ;  /* 0x00000000002479c3 */ /* 0x000ea20000002700 */
[----:B------:R-:W-:-:S05]  /*0fe0*/  CS2R.32 R52, SR_CgaSize ;  /* 0x0000000000347805 */ /* 0x000fca0000008a00 */
[----:B------:R-:W-:-:S05]  /*0ff0*/  IMAD R52, R52, -0xa0, RZ ;  /* 0xffffff6034347824 */ /* 0x000fca00078e02ff */
[----:B------:R-:W-:-:S14]  /*1000*/  R2UR UR63, R52 ;  /* 0x00000000343f72ca */ /* 0x000fdc00000e0000 */
[----:B------:R-:W2:Y:S01]  /*1010*/  LDCU UR63, c[0x0][UR63+0x2a0] ;  /* 0x000054003f3f77ac */ /* 0x000ea20008000800 */
[----:B------:R-:W2:Y:S01]  /*1020*/  LDCU UR29, c[0x0][0xb24] ;  /* 0x00016480ff1d77ac */ /* 0x000ea20008000800 */
[----:B-1----:R-:W-:Y:S01]  /*1030*/  I2FP.F32.U32 R2, UR8 ;  /* 0x0000000800027c45 */ /* 0x002fe20008201000 */
[----:B------:R-:W-:Y:S02]  /*1040*/  ULOP3.LUT UR32, UR7, 0x1, URZ, 0xc0, !UPT ;  /* 0x0000000107207892 */ /* 0x000fe4000f8ec0ff */
[----:B------:R-:W-:Y:S02]  /*1050*/  UISETP.GT.U32.AND UP0, UPT, UR5, 0xffff, UPT ;  /* 0x0000ffff0500788c */ /* 0x000fe4000bf04070 */
[----:B---3--:R-:W-:Y:S01]  /*1060*/  FMUL R2, R2, UR9 ;  /* 0x0000000902027c20 */ /* 0x008fe20008400000 */
[----:B------:R-:W-:Y:S01]  /*1070*/  ULOP3.LUT UR6, UR47, 0x3, URZ, 0xc0, !UPT ;  /* 0x000000032f067892 */ /* 0x000fe2000f8ec0ff */
[----:B----4-:R-:W-:Y:S01]  /*1080*/  I2FP.F32.U32 R3, UR31 ;  /* 0x0000001f00037c45 */ /* 0x010fe20008201000 */
[----:B------:R-:W-:-:S03]  /*1090*/  USEL UR5, UR5, 0xffff, !UP0 ;  /* 0x0000ffff05057887 */ /* 0x000fc6000c000000 */
[----:B------:R-:W1:Y:S01]  /*10a0*/  F2I.U32.TRUNC.NTZ R2, R2 ;  /* 0x0000000200027305 */ /* 0x000e62000020f000 */
[----:B------:R-:W-:Y:S01]  /*10b0*/  UISETP.GT.U32.AND UP1, UPT, UR6, 0xffff, UPT ;  /* 0x0000ffff0600788c */ /* 0x000fe2000bf24070 */
[----:B------:R-:W-:Y:S01]  /*10c0*/  FMUL R3, R3, UR10 ;  /* 0x0000000a03037c20 */ /* 0x000fe20008400000 */
[----:B------:R-:W-:-:S05]  /*10d0*/  CS2R.32 R52, SR_CgaSize ;  /* 0x0000000000347805 */ /* 0x000fca0000008a00 */
[----:B------:R-:W-:-:S05]  /*10e0*/  IMAD R52, R52, -0xa0, RZ ;  /* 0xffffff6034347824 */ /* 0x000fca00078e02ff */
[----:B------:R-:W-:-:S14]  /*10f0*/  R2UR UR10, R52 ;  /* 0x00000000340a72ca */ /* 0x000fdc00000e0000 */
[----:B------:R-:W3:Y:S01]  /*1100*/  LDCU UR10, c[0x0][UR10+0x2a4] ;  /* 0x000054800a0a77ac */ /* 0x000ee20008000800 */
[----:B------:R-:W-:Y:S01]  /*1110*/  ULOP3.LUT UR5, UR5, 0xffff, URZ, 0xc0, !UPT ;  /* 0x0000ffff05057892 */ /* 0x000fe2000f8ec0ff */
[----:B------:R-:W4:Y:S01]  /*1120*/  F2I.U32.TRUNC.NTZ R3, R3 ;  /* 0x0000000300037305 */ /* 0x000f22000020f000 */
[----:B------:R-:W-:Y:S01]  /*1130*/  USEL UR6, UR6, 0xffff, !UP1 ;  /* 0x0000ffff06067887 */ /* 0x000fe2000c800000 */
[----:B------:R-:W-:Y:S01]  /*1140*/  UMOV UR21, 0x5 ;  /* 0x0000000500157882 */ /* 0x000fe20000000000 */
[----:B------:R-:W-:Y:S02]  /*1150*/  USHF.L.U32 UR27, UR47, 0x8, URZ ;  /* 0x000000082f1b7899 */ /* 0x000fe400080006ff */
[----:B------:R-:W-:Y:S01]  /*1160*/  USHF.L.U32 UR21, UR21, UR5, URZ ;  /* 0x0000000515157299 */ /* 0x000fe200080006ff */
[----:B-1----:R-:W-:Y:S01]  /*1170*/  R2UR UR4, R2 ;  /* 0x00000000020472ca */ /* 0x002fe200000e0000 */
[----:B------:R-:W-:Y:S01]  /*1180*/  USHF.L.U32 UR26, UR47, 0xa, URZ ;  /* 0x0000000a2f1a7899 */ /* 0x000fe200080006ff */
[----:B------:R-:W-:Y:S01]  /*1190*/  PRMT R2, RZ, 0x7610, R2 ;  /* 0x00007610ff027816 */ /* 0x000fe20000000002 */
[----:B------:R-:W-:Y:S01]  /*11a0*/  ULOP3.LUT UR6, UR6, 0xffff, URZ, 0xc0, !UPT ;  /* 0x0000ffff06067892 */ /* 0x000fe2000f8ec0ff */
[----:B------:R-:W-:Y:S01]  /*11b0*/  UMOV UR24, 0x1111 ;  /* 0x0000111100187882 */ /* 0x000fe20000000000 */
[----:B------:R-:W1:Y:S01]  /*11c0*/  LDCU UR45, c[0x0][0xb24] ;  /* 0x00016480ff2d77ac */ /* 0x000e620008000800 */
[----:B----4-:R-:W-:-:S02]  /*11d0*/  R2UR UR7, R3 ;  /* 0x00000000030772ca */ /* 0x010fc400000e0000 */
[----:B------:R-:W-:Y:S01]  /*11e0*/  PRMT R3, RZ, 0x7610, R3 ;  /* 0x00007610ff037816 */ /* 0x000fe20000000003 */
[----:B------:R-:W4:Y:S04]  /*11f0*/  LDCU UR33, c[0x0][0xb30] ;  /* 0x00016600ff2177ac */ /* 0x000f280008000800 */
[----:B------:R-:W-:Y:S02]  /*1200*/  UIADD3 UR4, UPT, UPT, -UR4, URZ, URZ ;  /* 0x000000ff04047290 */ /* 0x000fe4000fffe1ff */
[----:B------:R-:W-:Y:S02]  /*1210*/  UISETP.NE.AND UP5, UPT, UR25, 0x2, UPT ;  /* 0x000000021900788c */ /* 0x000fe4000bfa5270 */
[----:B---3--:R-:W-:Y:S02]  /*1220*/  UIMAD UR4, UR10, UR4, UR8 ;  /* 0x000000040a0472a4 */ /* 0x008fe4000f8e0208 */
[----:B------:R-:W-:-:S02]  /*1230*/  UIADD3 UR5, UPT, UPT, -UR7, URZ, URZ ;  /* 0x000000ff07057290 */ /* 0x000fc4000fffe1ff */
[----:B------:R-:W-:Y:S02]  /*1240*/  ULOP3.LUT UR27, UR27, 0xc00, URZ, 0xc0, !UPT ;  /* 0x00000c001b1b7892 */ /* 0x000fe4000f8ec0ff */
[----:B------:R-:W-:Y:S01]  /*1250*/  IMAD.U32 R52, RZ, RZ, UR4 ;  /* 0x00000004ff347e24 */ /* 0x000fe2000f8e00ff */
[----:B------:R-:W-:Y:S02]  /*1260*/  ULOP3.LUT UR26, UR26, 0x800, URZ, 0xc0, !UPT ;  /* 0x000008001a1a7892 */ /* 0x000fe4000f8ec0ff */
[----:B--2---:R-:W-:Y:S01]  /*1270*/  UISETP.GE.AND UP6, UPT, UR29, 0x1, UPT ;  /* 0x000000011d00788c */ /* 0x004fe2000bfc6270 */
[----:B------:R-:W-:Y:S01]  /*1280*/  UMOV UR28, UR8 ;  /* 0x00000008001c7c82 */ /* 0x000fe20008000000 */
[----:B------:R-:W-:Y:S01]  /*1290*/  UMOV UR20, UR31 ;  /* 0x0000001f00147c82 */ /* 0x000fe20008000000 */
[----:B------:R-:W-:Y:S02]  /*12a0*/  USHF.L.U32 UR24, UR24, UR6, URZ ;  /* 0x0000000618187299 */ /* 0x000fe400080006ff */
[----:B------:R-:W-:Y:S01]  /*12b0*/  UIMAD UR63, UR63, UR5, UR31 ;  /* 0x000000053f3f72a4 */ /* 0x000fe2000f8e021f */
[----:B-1--4-:R-:W-:Y:S11]  /*12c0*/  BRA.U UP4, `(.L_x_17) ;  /* 0x0000000104b07547 */ /* 0x012ff6000b800000 */
[----:B------:R-:W-:Y:S01]  /*12d0*/  R2UR UR17, R52 ;  /* 0x00000000341172ca */ /* 0x000fe200000e0000 */
[----:B------:R-:W-:-:S12]  /*12e0*/  ULOP3.LUT UR4, UR63, 0x2, URZ, 0x3c, !UPT ;  /* 0x000000023f047892 */ /* 0x000fd8000f8e3cff */
[----:B------:R-:W-:Y:S02]  /*12f0*/  UISETP.NE.AND UP0, UPT, UR17, URZ, UPT ;  /* 0x000000ff1100728c */ /* 0x000fe4000bf05270 */
[----:B------:R-:W-:Y:S02]  /*1300*/  UISETP.NE.AND UP2, UPT, UR17, 0x1, UPT ;  /* 0x000000011100788c */ /* 0x000fe4000bf45270 */
[----:B------:R-:W-:Y:S02]  /*1310*/  UISETP.GT.U32.AND UP1, UPT, UR63, 0x1, UP0 ;  /* 0x000000013f00788c */ /* 0x000fe40008724070 */
[----:B------:R-:W-:Y:S02]  /*1320*/  UISETP.GT.U32.AND UP0, UPT, UR4, 0x1, UP0 ;  /* 0x000000010400788c */ /* 0x000fe40008704070 */
[----:B------:R-:W-:Y:S02]  /*1330*/  USEL UR7, URZ, 0x1, UP1 ;  /* 0x00000001ff077887 */ /* 0x000fe40008800000 */
[----:B------:R-:W-:-:S02]  /*1340*/  USEL UR8, URZ, 0x2, UP1 ;  /* 0x00000002ff087887 */ /* 0x000fc40008800000 */
[----:B------:R-:W-:Y:S02]  /*1350*/  UISETP.GT.U32.AND UP1, UPT, UR63, 0x1, UP2 ;  /* 0x000000013f00788c */ /* 0x000fe40009724070 */
[----:B------:R-:W-:Y:S02]  /*1360*/  USEL UR12, URZ, 0x4, UP0 ;  /* 0x00000004ff0c7887 */ /* 0x000fe40008000000 */
[----:B------:R-:W-:Y:S02]  /*1370*/  USEL UR15, URZ, 0x8, UP0 ;  /* 0x00000008ff0f7887 */ /* 0x000fe40008000000 */
[----:B------:R-:W-:Y:S02]  /*1380*/  UISETP.GT.U32.AND UP0, UPT, UR4, 0x1, UP2 ;  /* 0x000000010400788c */ /* 0x000fe40009704070 */
[----:B------:R-:W-:Y:S02]  /*1390*/  USEL UR6, URZ, 0x10, UP1 ;  /* 0x00000010ff067887 */ /* 0x000fe40008800000 */
[----:B------:R-:W-:-:S02]  /*13a0*/  USEL UR11, URZ, 0x20, UP1 ;  /* 0x00000020ff0b7887 */ /* 0x000fc40008800000 */
[----:B------:R-:W-:Y:S02]  /*13b0*/  UISETP.NE.AND UP1, UPT, UR17, 0x2, UPT ;  /* 0x000000021100788c */ /* 0x000fe4000bf25270 */
[----:B------:R-:W-:Y:S02]  /*13c0*/  USEL UR14, URZ, 0x40, UP0 ;  /* 0x00000040ff0e7887 */ /* 0x000fe40008000000 */
[----:B------:R-:W-:Y:S02]  /*13d0*/  USEL UR16, URZ, 0x80, UP0 ;  /* 0x00000080ff107887 */ /* 0x000fe40008000000 */
[----:B------:R-:W-:Y:S02]  /*13e0*/  UISETP.GT.U32.AND UP0, UPT, UR63, 0x1, UP1 ;  /* 0x000000013f00788c */ /* 0x000fe40008f04070 */
[----:B------:R-:W-:Y:S02]  /*13f0*/  UISETP.NE.AND UP2, UPT, UR17, 0x3, UPT ;  /* 0x000000031100788c */ /* 0x000fe4000bf45270 */
[----:B------:R-:W-:-:S02]  /*1400*/  USEL UR5, URZ, 0x100, UP0 ;  /* 0x00000100ff057887 */ /* 0x000fc40008000000 */
[----:B------:R-:W-:Y:S02]  /*1410*/  USEL UR10, URZ, 0x200, UP0 ;  /* 0x00000200ff0a7887 */ /* 0x000fe40008000000 */
[----:B------:R-:W-:Y:S02]  /*1420*/  UISETP.GT.U32.AND UP0, UPT, UR63, 0x1, UP2 ;  /* 0x000000013f00788c */ /* 0x000fe40009704070 */
[----:B------:R-:W-:Y:S02]  /*1430*/  UIADD3 UR5, UPT, UPT, UR5, UR6, UR7 ;  /* 0x0000000605057290 */ /* 0x000fe4000fffe007 */
[----:B------:R-:W-:Y:S02]  /*1440*/  USEL UR9, URZ, 0x1000, UP0 ;  /* 0x00001000ff097887 */ /* 0x000fe40008000000 */
[----:B------:R-:W-:Y:S02]  /*1450*/  USEL UR13, URZ, 0x2000, UP0 ;  /* 0x00002000ff0d7887 */ /* 0x000fe40008000000 */
[----:B------:R-:W-:-:S02]  /*1460*/  UIADD3 UR5, UPT, UPT, UR8, UR9, UR5 ;  /* 0x0000000908057290 */ /* 0x000fc4000fffe005 */
[----:B------:R-:W-:Y:S02]  /*1470*/  UISETP.GT.U32.AND UP1, UPT, UR4, 0x1, UP1 ;  /* 0x000000010400788c */ /* 0x000fe40008f24070 */
[----:B------:R-:W-:Y:S02]  /*1480*/  UIADD3 UR5, UPT, UPT, UR10, UR11, UR5 ;  /* 0x0000000b0a057290 */ /* 0x000fe4000fffe005 */
[----:B------:R-:W-:Y:S02]  /*1490*/  UISETP.GT.U32.AND UP0, UPT, UR4, 0x1, UP2 ;  /* 0x000000010400788c */ /* 0x000fe40009704070 */
[----:B------:R-:W-:Y:S02]  /*14a0*/  USEL UR4, URZ, 0x400, UP1 ;  /* 0x00000400ff047887 */ /* 0x000fe40008800000 */
[----:B------:R-:W-:Y:S02]  /*14b0*/  UIADD3 UR5, UPT, UPT, UR12, UR13, UR5 ;  /* 0x0000000d0c057290 */ /* 0x000fe4000fffe005 */
[----:B------:R-:W-:-:S02]  /*14c0*/  USEL UR6, URZ, 0x4000, UP0 ;  /* 0x00004000ff067887 */ /* 0x000fc40008000000 */
[----:B------:R-:W-:Y:S02]  /*14d0*/  UIADD3 UR5, UPT, UPT, UR4, UR14, UR5 ;  /* 0x0000000e04057290 */ /* 0x000fe4000fffe005 */
[----:B------:R-:W-:Y:S02]  /*14e0*/  USEL UR7, URZ, 0x800, UP1 ;  /* 0x00000800ff077887 */ /* 0x000fe40008800000 */
[----:B------:R-:W-:Y:S02]  /*14f0*/  ULOP3.LUT UR4, UR63, 0xfffffffe, URZ, 0xc0, !UPT ;  /* 0xfffffffe3f047892 */ /* 0x000fe4000f8ec0ff */
[----:B------:R-:W-:Y:S02]  /*1500*/  UIADD3 UR5, UPT, UPT, UR15, UR6, UR5 ;  /* 0x000000060f057290 */ /* 0x000fe4000fffe005 */
[----:B------:R-:W-:Y:S02]  /*1510*/  ULEA UR4, UR17, UR4, 0x2 ;  /* 0x0000000411047291 */ /* 0x000fe4000f8e10ff */
[----:B------:R-:W-:-:S02]  /*1520*/  USEL UR6, URZ, 0x8000, UP0 ;  /* 0x00008000ff067887 */ /* 0x000fc40008000000 */
[----:B------:R-:W-:-:S03]  /*1530*/  UIADD3 UR5, UPT, UPT, UR7, UR16, UR5 ;  /* 0x0000001007057290 */ /* 0x000fc6000fffe005 */
[----:B------:R-:W-:Y:S01]  /*1540*/  UMOV UR7, 0x3 ;  /* 0x0000000300077882 */ /* 0x000fe20000000000 */
[----:B------:R-:W-:Y:S02]  /*1550*/  UIADD3 UR5, UPT, UPT, UR5, UR6, URZ ;  /* 0x0000000605057290 */ /* 0x000fe4000fffe0ff */
[----:B------:R-:W-:-:S04]  /*1560*/  USHF.L.U32 UR4, UR7, UR4, URZ ;  /* 0x0000000407047299 */ /* 0x000fc800080006ff */
[----:B------:R-:W-:Y:S02]  /*1570*/  MOV R3, UR5 ;  /* 0x0000000500037c02 */ /* 0x000fe40008000f00 */
[----:B------:R-:W-:Y:S02]  /*1580*/  IMAD.U32 R2, RZ, RZ, UR4 ;  /* 0x00000004ff027e24 */ /* 0x000fe4000f8e00ff */
.L_x_17:
[----:B------:R-:W-:Y:S05]  /*1590*/  BRA.U !UP6, `(.L_x_18) ;  /* 0x000000010ed47547 */ /* 0x000fea000b800000 */
[----:B------:R-:W1:Y:S01]  /*15a0*/  LDCU.128 UR12, c[0x0][0xb10] ;  /* 0x00016200ff0c77ac */ /* 0x000e620008000c00 */
[----:B------:R-:W2:Y:S01]  /*15b0*/  LDCU UR6, c[0x0][0x370] ;  /* 0x00006e00ff0677ac */ /* 0x000ea20008000800 */
[----:B------:R-:W3:Y:S01]  /*15c0*/  LDCU UR5, c[0x0][0x374] ;  /* 0x00006e80ff0577ac */ /* 0x000ee20008000800 */
[----:B------:R-:W4:Y:S01]  /*15d0*/  LDCU UR30, c[0x0][0xb0c] ;  /* 0x00016180ff1e77ac */ /* 0x000f220008000800 */
[----:B------:R-:W4:Y:S01]  /*15e0*/  LDCU UR4, c[0x0][0xb20] ;  /* 0x00016400ff0477ac */ /* 0x000f220008000800 */
[----:B------:R-:W4:Y:S01]  /*15f0*/  LDCU.64 UR8, c[0x0][0xb28] ;  /* 0x00016500ff0877ac */ /* 0x000f220008000a00 */
[----:B-1----:R-:W-:Y:S02]  /*1600*/  UISETP.NE.AND UP0, UPT, UR14, 0x1, UPT ;  /* 0x000000010e00788c */ /* 0x002fe4000bf05270 */
[----:B---3--:R-:W-:Y:S02]  /*1610*/  UIMAD.WIDE.U32 UR10, UR5, UR15, URZ ;  /* 0x0000000f050a72a5 */ /* 0x008fe4000f8e00ff */
[----:B--2---:R-:W-:-:S02]  /*1620*/  UIMAD.WIDE.U32 UR18, UR6, UR12, URZ ;  /* 0x0000000c061272a5 */ /* 0x004fc4000f8e00ff */
[----:B----4-:R-:W-:Y:S02]  /*1630*/  UISETP.NE.AND UP1, UPT, UR30, 0x1, UPT ;  /* 0x000000011e00788c */ /* 0x010fe4000bf25270 */
[----:B------:R-:W-:Y:S01]  /*1640*/  UISETP.NE.AND UP2, UPT, UR29, 0x1, UPT ;  /* 0x000000011d00788c */ /* 0x000fe2000bf45270 */
[----:B------:R-:W-:Y:S02]  /*1650*/  UMOV UR10, UR11 ;  /* 0x0000000b000a7c82 */ /* 0x000fe40008000000 */
[----:B------:R-:W-:Y:S01]  /*1660*/  UMOV UR18, UR19 ;  /* 0x0000001300127c82 */ /* 0x000fe20008000000 */
[----:B------:R-:W-:Y:S02]  /*1670*/  @UP0 USHF.R.U32.HI UR5, URZ, UR4, UR10 ;  /* 0x00000004ff050299 */ /* 0x000fe4000801160a */
[----:B------:R-:W-:Y:S02]  /*1680*/  UIMAD.WIDE.U32 UR22, UR28, UR15, URZ ;  /* 0x0000000f1c1672a5 */ /* 0x000fe4000f8e00ff */
[----:B------:R-:W-:-:S02]  /*1690*/  UIMAD.WIDE.U32 UR10, UR5, UR8, URZ ;  /* 0x00000008050a72a5 */ /* 0x000fc4000f8e00ff */
[----:B------:R-:W-:Y:S02]  /*16a0*/  @UP1 USHF.R.U32.HI UR6, URZ, UR13, UR18 ;  /* 0x0000000dff061299 */ /* 0x000fe40008011612 */
[----:B------:R-:W-:Y:S02]  /*16b0*/  UIMAD.WIDE.U32 UR16, UR31, UR12, URZ ;  /* 0x0000000c1f1072a5 */ /* 0x000fe4000f8e00ff */
[----:B------:R-:W-:Y:S01]  /*16c0*/  UIMAD.WIDE.U32 UR18, UR6, UR8, URZ ;  /* 0x00000008061272a5 */ /* 0x000fe2000f8e00ff */
[----:B------:R-:W-:Y:S01]  /*16d0*/  UMOV UR22, UR23 ;  /* 0x0000001700167c82 */ /* 0x000fe20008000000 */
[----:B------:R-:W-:Y:S01]  /*16e0*/  UMOV UR10, UR11 ;  /* 0x0000000b000a7c82 */ /* 0x000fe20008000000 */
[----:B------:R-:W-:Y:S02]  /*16f0*/  USHF.R.U32.HI UR22, URZ, UR4, UR22 ;  /* 0x00000004ff167299 */ /* 0x000fe40008011616 */
[----:B------:R-:W-:Y:S02]  /*1700*/  @UP2 USHF.R.U32.HI UR5, URZ, UR9, UR10 ;  /* 0x00000009ff052299 */ /* 0x000fe4000801160a */
[----:B------:R-:W-:Y:S01]  /*1710*/  UMOV UR7, UR19 ;  /* 0x0000001300077c82 */ /* 0x000fe20008000000 */
[----:B------:R-:W-:Y:S01]  /*1720*/  UMOV UR16, UR17 ;  /* 0x0000001100107c82 */ /* 0x000fe20008000000 */
[----:B------:R-:W-:-:S02]  /*1730*/  @UP2 USHF.R.U32.HI UR6, URZ, UR9, UR7 ;  /* 0x00000009ff062299 */ /* 0x000fc40008011607 */
[----:B------:R-:W-:Y:S02]  /*1740*/  USHF.R.U32.HI UR16, URZ, UR13, UR16 ;  /* 0x0000000dff107299 */ /* 0x000fe40008011610 */
[----:B------:R-:W-:Y:S02]  /*1750*/  USEL UR4, UR28, UR22, !UP0 ;  /* 0x000000161c047287 */ /* 0x000fe4000c000000 */
[----:B------:R-:W-:Y:S02]  /*1760*/  UIMAD UR7, UR5, UR29, URZ ;  /* 0x0000001d050772a4 */ /* 0x000fe4000f8e02ff */
[----:B------:R-:W-:Y:S02]  /*1770*/  USEL UR5, UR31, UR16, !UP1 ;  /* 0x000000101f057287 */ /* 0x000fe4000c800000 */
[----:B------:R-:W-:Y:S02]  /*1780*/  UIMAD UR12, UR6, UR29, URZ ;  /* 0x0000001d060c72a4 */ /* 0x000fe4000f8e02ff */
[----:B------:R-:W-:-:S02]  /*1790*/  UISETP.GE.AND UP0, UPT, UR4, UR7, UPT ;  /* 0x000000070400728c */ /* 0x000fc4000bf06270 */
[----:B------:R-:W-:Y:S02]  /*17a0*/  UIMAD.WIDE.U32 UR10, UR4, UR8, URZ ;  /* 0x00000008040a72a5 */ /* 0x000fe4000f8e00ff */
[----:B------:R-:W-:Y:S02]  /*17b0*/  UISETP.GE.OR UP0, UPT, UR5, UR12, UP0 ;  /* 0x0000000c0500728c */ /* 0x000fe40008706670 */
[----:B------:R-:W-:Y:S02]  /*17c0*/  UIMAD.WIDE.U32 UR12, UR5, UR8, URZ ;  /* 0x00000008050c72a5 */ /* 0x000fe4000f8e00ff */
[----:B------:R-:W-:Y:S01]  /*17d0*/  UIADD3 UR10, UPT, UPT, -UR4, URZ, URZ ;  /* 0x000000ff040a7290 */ /* 0x000fe2000fffe1ff */
[----:B------:R-:W-:Y:S01]  /*17e0*/  UMOV UR8, UR11 ;  /* 0x0000000b00087c82 */ /* 0x000fe20008000000 */
[----:B------:R-:W-:Y:S02]  /*17f0*/  UIADD3 UR20, UPT, UPT, -UR5, URZ, URZ ;  /* 0x000000ff05147290 */ /* 0x000fe4000fffe1ff */
[----:B------:R-:W-:-:S03]  /*1800*/  USHF.R.U32.HI UR8, URZ, UR9, UR8 ;  /* 0x00000009ff087299 */ /* 0x000fc60008011608 */
[----:B------:R-:W-:Y:S01]  /*1810*/  @!UP0 UMOV UR7, UR13 ;  /* 0x0000000d00078c82 */ /* 0x000fe20008000000 */
[----:B------:R-:W-:Y:S02]  /*1820*/  UIMAD UR28, UR14, UR10, UR28 ;  /* 0x0000000a0e1c72a4 */ /* 0x000fe4000f8e021c */
[----:B------:R-:W-:Y:S02]  /*1830*/  USEL UR8, UR4, UR8, !UP2 ;  /* 0x0000000804087287 */ /* 0x000fe4000d000000 */
[----:B------:R-:W-:Y:S02]  /*1840*/  @!UP0 USHF.R.U32.HI UR7, URZ, UR9, UR7 ;  /* 0x00000009ff078299 */ /* 0x000fe40008011607 */
[----:B------:R-:W-:Y:S02]  /*1850*/  UIADD3 UR9, UPT, UPT, -UR8, URZ, URZ ;  /* 0x000000ff08097290 */ /* 0x000fe4000fffe1ff */
[----:B------:R-:W-:Y:S02]  /*1860*/  @!UP0 USEL UR7, UR5, UR7, !UP2 ;  /* 0x0000000705078287 */ /* 0x000fe4000d000000 */
[----:B------:R-:W-:-:S02]  /*1870*/  UIMAD UR9, UR29, UR9, UR4 ;  /* 0x000000091d0972a4 */ /* 0x000fc4000f8e0204 */
[----:B------:R-:W-:Y:S02]  /*1880*/  @!UP0 UIADD3 UR8, UPT, UPT, UR8, -UR7, URZ ;  /* 0x8000000708088290 */ /* 0x000fe4000fffe0ff */
[----:B------:R-:W-:Y:S02]  /*1890*/  @!UP0 UIMAD UR6, UR9, UR6, UR7 ;  /* 0x00000006090682a4 */ /* 0x000fe4000f8e0207 */
[----:B------:R-:W-:Y:S02]  /*18a0*/  @!UP0 UIMAD UR4, UR8, UR29, UR5 ;  /* 0x0000001d080482a4 */ /* 0x000fe4000f8e0205 */
[----:B------:R-:W-:Y:S02]  /*18b0*/  UIMAD UR20, UR30, UR20, UR31 ;  /* 0x000000141e1472a4 */ /* 0x000fe4000f8e021f */
[----:B------:R-:W-:Y:S01]  /*18c0*/  UIMAD UR28, UR4, UR14, UR28 ;  /* 0x0000000e041c72a4 */ /* 0x000fe2000f8e021c */
[----:B------:R-:W-:Y:S02]  /*18d0*/  @!UP0 UMOV UR5, UR6 ;  /* 0x0000000600058c82 */ /* 0x000fe40008000000 */
[----:B------:R-:W-:-:S12]  /*18e0*/  UIMAD UR20, UR5, UR30, UR20 ;  /* 0x0000001e051472a4 */ /* 0x000fd8000f8e0214 */
.L_x_18:
[----:B------:R-:W-:-:S09]  /*18f0*/  UISETP.NE.AND UP0, UPT, UR33, 0x1, UPT ;  /* 0x000000012100788c */ /* 0x000fd2000bf05270 */
[----:B------:R-:W-:Y:S05]  /*1900*/  BRA.U UP0, `(.L_x_19) ;  /* 0x0000000100447547 */ /* 0x000fea000b800000 */
[----:B------:R-:W1:Y:S01]  /*1910*/  LDCU.128 UR8, c[0x0][0xb10] ;  /* 0x00016200ff0877ac */ /* 0x000e620008000c00 */
[----:B------:R-:W2:Y:S01]  /*1920*/  LDCU UR12, c[0x0][0xb0c] ;  /* 0x00016180ff0c77ac */ /* 0x000ea20008000800 */
[----:B------:R-:W3:Y:S01]  /*1930*/  LDCU UR13, c[0x0][0xb20] ;  /* 0x00016400ff0d77ac */ /* 0x000ee20008000800 */
[----:B-1----:R-:W-:Y:S02]  /*1940*/  UIMAD.WIDE.U32 UR6, UR20, UR8, URZ ;  /* 0x00000008140672a5 */ /* 0x002fe4000f8e00ff */
[----:B------:R-:W-:Y:S02]  /*1950*/  UIMAD.WIDE.U32 UR4, UR28, UR11, URZ ;  /* 0x0000000b1c0472a5 */ /* 0x000fe4000f8e00ff */
[----:B--2---:R-:W-:Y:S02]  /*1960*/  UISETP.NE.AND UP1, UPT, UR12, 0x1, UPT ;  /* 0x000000010c00788c */ /* 0x004fe4000bf25270 */
[----:B------:R-:W-:Y:S01]  /*1970*/  UISETP.NE.AND UP0, UPT, UR10, 0x1, UPT ;  /* 0x000000010a00788c */ /* 0x000fe2000bf05270 */
[----:B------:R-:W-:-:S02]  /*1980*/  UMOV UR6, UR7 ;  /* 0x0000000700067c82 */ /* 0x000fc40008000000 */
[----:B------:R-:W-:Y:S01]  /*1990*/  UMOV UR4, UR5 ;  /* 0x0000000500047c82 */ /* 0x000fe20008000000 */
[----:B------:R-:W-:Y:S02]  /*19a0*/  USHF.R.U32.HI UR9, URZ, UR9, UR6 ;  /* 0x00000009ff097299 */ /* 0x000fe40008011606 */
[----:B---3--:R-:W-:Y:S02]  /*19b0*/  USHF.R.U32.HI UR4, URZ, UR13, UR4 ;  /* 0x0000000dff047299 */ /* 0x008fe40008011604 */
[----:B------:R-:W-:Y:S02]  /*19c0*/  USEL UR5, UR20, UR9, !UP1 ;  /* 0x0000000914057287 */ /* 0x000fe4000c800000 */
[----:B------:R-:W-:-:S04]  /*19d0*/  USEL UR4, UR28, UR4, !UP0 ;  /* 0x000000041c047287 */ /* 0x000fc8000c000000 */
[----:B------:R-:W-:Y:S02]  /*19e0*/  UIADD3 UR6, UPT, UPT, -UR4, UR5, URZ ;  /* 0x0000000504067290 */ /* 0x000fe4000fffe1ff */
[----:B------:R-:W-:Y:S02]  /*19f0*/  UIADD3 UR4, UPT, UPT, UR4, -UR5, URZ ;  /* 0x8000000504047290 */ /* 0x000fe4000fffe0ff */
[----:B------:R-:W-:Y:S02]  /*1a00*/  UIMAD UR28, UR6, UR10, UR28 ;  /* 0x0000000a061c72a4 */ /* 0x000fe4000f8e021c */
[----:B------:R-:W-:-:S12]  /*1a10*/  UIMAD UR20, UR4, UR12, UR20 ;  /* 0x0000000c041472a4 */ /* 0x000fd8000f8e0214 */
.L_x_19:
[----:B------:R-:W-:-:S09]  /*1a20*/  UISETP.EQ.U32.AND UP0, UPT, UR34, 0x1, UPT ;  /* 0x000000012200788c */ /* 0x000fd2000bf02070 */
[----:B------:R-:W-:Y:S05]  /*1a30*/  BRA.U !UP0, `(.L_x_20) ;  /* 0x00000001080c7547 */ /* 0x000fea000b800000 */
[----:B------:R-:W-:Y:S01]  /*1a40*/  UCGABAR_WAIT ;  /* 0x0000000000007dc7 */ /* 0x000fe20008000000 */
[----:B------:R-:W-:Y:S01]  /*1a50*/  CCTL.IVALL ;  /* 0x00000000ff00798f */ /* 0x000fe20002000000 */
[----:B------:R-:W-:Y:S05]  /*1a60*/  BRA `(.L_x_21) ;  /* 0x0000000000047947 */ /* 0x000fea0003800000 */
.L_x_20:
[----:B------:R-:W-:Y:S06]  /*1a70*/  BAR.SYNC.DEFER_BLOCKING 0x0 ;  /* 0x0000000000007b1d */ /* 0x000fec0000010000 */
.L_x_21:
[----:B------:R-:W-:Y:S05]  /*1a80*/  BRA.U UP5, `(.L_x_22) ;  /* 0x0000001505747547 */ /* 0x000fea000b800000 */
[----:B------:R-:W1:Y:S01]  /*1a90*/  LDCU UR6, c[0x0][0x38c] ;  /* 0x00007180ff0677ac */ /* 0x000e620008000800 */
[----:B------:R-:W-:Y:S01]  /*1aa0*/  PLOP3.LUT P1, PT, PT, PT, UP3, 0x80, 0x8 ;  /* 0x000000000008781c */ /* 0x000fe20003f2f038 */
[----:B------:R-:W-:Y:S01]  /*1ab0*/  IMAD.MOV.U32 R12, RZ, RZ, 0x1 ;  /* 0x00000001ff0c7424 */ /* 0x000fe200078e00ff */
[----:B------:R-:W-:Y:S01]  /*1ac0*/  ISETP.NE.AND P2, PT, R0, RZ, P3 ;  /* 0x000000ff0000720c */ /* 0x000fe20001f45270 */
[----:B------:R-:W-:Y:S01]  /*1ad0*/  USHF.L.U32 UR7, UR31, 0x6, URZ ;  /* 0x000000061f077899 */ /* 0x000fe200080006ff */
[----:B------:R-:W-:Y:S01]  /*1ae0*/  PLOP3.LUT P1, PT, P1, PT, PT, 0x8, 0x80 ;  /* 0x000000000080781c */ /* 0x000fe20000f2e170 */
[----:B------:R-:W-:Y:S01]  /*1af0*/  UISETP.NE.AND UP1, UPT, UR25, URZ, UPT ;  /* 0x000000ff1900728c */ /* 0x000fe2000bf25270 */
[----:B------:R-:W-:Y:S01]  /*1b00*/  CS2R R10, SRZ ;  /* 0x00000000000a7805 */ /* 0x000fe2000001ff00 */
[----:B------:R-:W-:Y:S01]  /*1b10*/  IMAD.MOV.U32 R9, RZ, RZ, RZ ;  /* 0x000000ffff097224 */ /* 0x000fe200078e00ff */
[----:B------:R-:W2:Y:S01]  /*1b20*/  LDCU UR40, c[0x0][0x370] ;  /* 0x00006e00ff2877ac */ /* 0x000ea20008000800 */
[----:B------:R-:W-:Y:S01]  /*1b30*/  IMAD.MOV.U32 R8, RZ, RZ, 0x1 ;  /* 0x00000001ff087424 */ /* 0x000fe200078e00ff */
[----:B------:R-:W-:Y:S01]  /*1b40*/  USEL UR25, UR46, 0x2, UP1 ;  /* 0x000000022e197887 */ /* 0x000fe20008800000 */
[----:B------:R-:W3:Y:S01]  /*1b50*/  LDCU.64 UR30, c[0x0][0x348] ;  /* 0x00006900ff1e77ac */ /* 0x000ee20008000a00 */
[----:B-1----:R-:W-:-:S02]  /*1b60*/  UIADD3 UR5, UPT, UPT, UR6, 0x3f, URZ ;  /* 0x0000003f06057890 */ /* 0x002fc4000fffe0ff */
[----:B------:R-:W-:Y:S02]  /*1b70*/  UIADD3 UR49, UPT, UPT, UR6, 0x7e, URZ ;  /* 0x0000007e06317890 */ /* 0x000fe4000fffe0ff */
[----:B------:R-:W-:Y:S01]  /*1b80*/  USHF.R.S32.HI UR4, URZ, 0x1f, UR5 ;  /* 0x0000001fff047899 */ /* 0x000fe20008011405 */
[----:B------:R-:W1:Y:S03]  /*1b90*/  LDCU UR39, c[0x0][0x374] ;  /* 0x00006e80ff2777ac */ /* 0x000e660008000800 */
[----:B------:R-:W-:Y:S02]  /*1ba0*/  ULEA.HI UR4, UR4, UR5, URZ, 0x6 ;  /* 0x0000000504047291 */ /* 0x000fe4000f8f30ff */
[----:B------:R-:W-:Y:S02]  /*1bb0*/  ULOP3.LUT UR5, UR7, 0x40, URZ, 0xc0, !UPT ;  /* 0x0000004007057892 */ /* 0x000fe4000f8ec0ff */
[----:B------:R-:W-:-:S02]  /*1bc0*/  USHF.R.S32.HI UR42, URZ, 0x6, UR4 ;  /* 0x00000006ff2a7899 */ /* 0x000fc40008011404 */
[----:B------:R-:W-:Y:S02]  /*1bd0*/  UIADD3 UR4, UPT, UPT, UR6, -0x1, URZ ;  /* 0xffffffff06047890 */ /* 0x000fe4000fffe0ff */
[----:B------:R-:W-:Y:S02]  /*1be0*/  UISETP.LT.U32.AND UP0, UPT, UR42, 0x7, UPT ;  /* 0x000000072a00788c */ /* 0x000fe4000bf01070 */
[----:B------:R-:W-:Y:S02]  /*1bf0*/  UISETP.GE.U32.AND UP2, UPT, UR4, -0x7f, UPT ;  /* 0xffffff810400788c */ /* 0x000fe4000bf46070 */
[----:B------:R-:W-:Y:S02]  /*1c00*/  USEL UR41, UR42, 0x7, UP0 ;  /* 0x000000072a297887 */ /* 0x000fe40008000000 */
[----:B------:R-:W-:Y:S02]  /*1c10*/  ULEA UR48, UR32, UR5, 0x5 ;  /* 0x0000000520307291 */ /* 0x000fe4000f8e28ff */
[----:B------:R-:W-:-:S02]  /*1c20*/  UIADD3 UR4, UPT, UPT, UR41, -0x1, URZ ;  /* 0xffffffff29047890 */ /* 0x000fc4000fffe0ff */
[----:B------:R-:W-:Y:S02]  /*1c30*/  ULEA UR44, UR44, UR5, 0x4 ;  /* 0x000000052c2c7291 */ /* 0x000fe4000f8e20ff */
[----:B------:R-:W-:Y:S02]  /*1c40*/  UIADD3 UR46, UPT, UPT, UR42, -UR41, URZ ;  /* 0x800000292a2e7290 */ /* 0x000fe4000fffe0ff */
[----:B------:R-:W-:Y:S01]  /*1c50*/  @UP2 UIADD3 UR4, UPT, UPT, UR41, URZ, URZ ;  /* 0x000000ff29042290 */ /* 0x000fe2000fffe0ff */
[----:B------:R-:W-:-:S03]  /*1c60*/  UMOV UR7, URZ ;  /* 0x000000ff00077c82 */ /* 0x000fc60008000000 */
[----:B------:R-:W-:Y:S02]  /*1c70*/  UIADD3 UR29, UPT, UPT, UR4, 0x1, URZ ;  /* 0x00000001041d7890 */ /* 0x000fe4000fffe0ff */
[----:B-123--:R-:W-:-:S12]  /*1c80*/  UIADD3 UR43, UPT, UPT, -UR4, URZ, URZ ;  /* 0x000000ff042b7290 */ /* 0x00efd8000fffe1ff */
.L_x_42:
[----:B------:R-:W-:Y:S01]  /*1c90*/  UISETP.NE.AND UP0, UPT, UR47, URZ, UPT ;  /* 0x000000ff2f00728c */ /* 0x000fe2000bf05270 */
[----:B------:R-:W1:Y:S08]  /*1ca0*/  S2UR UR47, SR_CgaCtaId ;  /* 0x00000000002f79c3 */ /* 0x000e700000008800 */
[----:B------:R-:W-:Y:S05]  /*1cb0*/  BRA.U UP0, `(.L_x_23) ;  /* 0x0000000100347547 */ /* 0x000fea000b800000 */
[----:B------:R-:W2:Y:S01]  /*1cc0*/  S2R R0, SR_CgaCtaId ;  /* 0x0000000000007919 */ /* 0x000ea20000008800 */
[----:B------:R-:W-:-:S04]  /*1cd0*/  MOV R2, 0x400 ;  /* 0x0000040000027802 */ /* 0x000fc80000000f00 */
[----:B--2---:R-:W-:Y:S02]  /*1ce0*/  LEA R0, R0, R2, 0x18 ;  /* 0x0000000200007211 */ /* 0x004fe400078ec0ff */
[----:B------:R-:W-:-:S03]  /*1cf0*/  SHF.L.U32 R2, R8, 0x1f, RZ ;  /* 0x0000001f08027819 */ /* 0x000fc600000006ff */
[----:B------:R-:W-:-:S04]  /*1d00*/  IMAD R0, R9, 0x8, R0 ;  /* 0x0000000809007824 */ /* 0x000fc800078e0200 */
[----:B------:R-:W2:Y:S02]  /*1d10*/  SYNCS.PHASECHK.TRANS64.TRYWAIT P0, [R0+URZ+0x130], R2 ;  /* 0x00013002000075a7 */ /* 0x000ea400080011ff */
[----:B--2---:R-:W-:Y:S05]  /*1d20*/  @!P0 BRA `(.L_x_24) ;  /* 0x00000074005c8947 */ /* 0x004fea0003800000 */
.L_x_152:
[----:B------:R-:W-:Y:S01]  /*1d30*/  VIADD R9, R9, 0x1 ;  /* 0x0000000109097836 */ /* 0x000fe20000000000 */
[----:B------:R2:W-:Y:S04]  /*1d40*/  SYNCS.ARRIVE.TRANS64.A1T0 RZ, [R0+URZ+0x120], RZ ;  /* 0x000120ff00ff79a7 */ /* 0x0005e800081000ff */
[----:B------:R-:W-:-:S04]  /*1d50*/  ISETP.NE.AND P0, PT, R9, 0x2, PT ;  /* 0x000000020900780c */ /* 0x000fc80003f05270 */
[----:B------:R-:W-:Y:S02]  /*1d60*/  SEL R9, R9, RZ, P0 ;  /* 0x000000ff09097207 */ /* 0x000fe40000000000 */
[----:B--2---:R-:W-:-:S04]  /*1d70*/  SEL R0, RZ, 0x1, P0 ;  /* 0x00000001ff007807 */ /* 0x004fc80000000000 */
[----:B------:R-:W-:-:S07]  /*1d80*/  LOP3.LUT R8, R8, R0, RZ, 0x3c, !PT ;  /* 0x0000000008087212 */ /* 0x000fce00078e3cff */
.L_x_23:
[----:B------:R-:W-:Y:S01]  /*1d90*/  UMOV UR6, 0x400 ;  /* 0x0000040000067882 */ /* 0x000fe20000000000 */
[----:B------:R-:W-:Y:S01]  /*1da0*/  SHF.L.U32 R0, R12, 0x1f, RZ ;  /* 0x0000001f0c007819 */ /* 0x000fe200000006ff */
[----:B-1----:R-:W-:Y:S02]  /*1db0*/  ULEA UR6, UR47, UR6, 0x18 ;  /* 0x000000062f067291 */ /* 0x002fe4000f8ec0ff */
[----:B------:R-:W-:Y:S02]  /*1dc0*/  UISETP.GE.U32.AND UP0, UPT, UR49, 0x7f, UPT ;  /* 0x0000007f3100788c */ /* 0x000fe4000bf06070 */
[----:B------:R-:W-:Y:S02]  /*1dd0*/  ULEA UR4, UR7, UR6, 0x3 ;  /* 0x0000000607047291 */ /* 0x000fe4000f8e18ff */
[----:B------:R-:W-:Y:S01]  /*1de0*/  ULEA UR11, UR28, UR48, 0x7 ;  /* 0x000000301c0b7291 */ /* 0x000fe2000f8e38ff */
[----:B------:R-:W-:-:S06]  /*1df0*/  UMOV UR13, URZ ;  /* 0x000000ff000d7c82 */ /* 0x000fcc0008000000 */
[----:B------:R1:W2:Y:S01]  /*1e00*/  SYNCS.PHASECHK.TRANS64.TRYWAIT P0, [UR4+0x38], R0 ;  /* 0x00003800ff0075a7 */ /* 0x0002a20008001104 */
[----:B------:R-:W-:-:S04]  /*1e10*/  ULEA.HI UR4, UR20, UR20, URZ, 0x1 ;  /* 0x0000001414047291 */ /* 0x000fc8000f8f08ff */
[----:B------:R-:W-:-:S04]  /*1e20*/  USHF.L.U32 UR4, UR4, 0x6, URZ ;  /* 0x0000000604047899 */ /* 0x000fc800080006ff */
[----:B------:R-:W-:-:S04]  /*1e30*/  ULOP3.LUT UR35, UR4, 0xffffff80, URZ, 0xc0, !UPT ;  /* 0xffffff8004237892 */ /* 0x000fc8000f8ec0ff */
[----:B------:R-:W-:Y:S01]  /*1e40*/  UIADD3 UR35, UPT, UPT, UR44, UR35, URZ ;  /* 0x000000232c237290 */ /* 0x000fe2000fffe0ff */
[----:B------:R-:W-:Y:S11]  /*1e50*/  BRA.U !UP0, `(.L_x_25) ;  /* 0x0000000108d47547 */ /* 0x000ff6000b800000 */
[----:B------:R-:W-:Y:S01]  /*1e60*/  UMOV UR18, UR43 ;  /* 0x0000002b00127c82 */ /* 0x000fe20008000000 */
[----:B------:R-:W-:Y:S01]  /*1e70*/  UMOV UR4, UR7 ;  /* 0x0000000700047c82 */ /* 0x000fe20008000000 */
[----:B------:R-:W-:-:S05]  /*1e80*/  UMOV UR34, URZ ;  /* 0x000000ff00227c82 */ /* 0x000fca0008000000 */
.L_x_31:
[----:B------:R-:W-:Y:S01]  /*1e90*/  ULEA UR33, UR4, UR6, 0x3 ;  /* 0x0000000604217291 */ /* 0x000fe2000f8e18ff */
[----:B------:R-:W-:Y:S01]  /*1ea0*/  @P3 MOV R2, 0x8000 ;  /* 0x0000800000023802 */ /* 0x000fe20000000f00 */
[----:B--2-4-:R-:W-:Y:S10]  /*1eb0*/  @P0 BRA `(.L_x_26) ;  /* 0x00000000000c0947 */ /* 0x014ff40003800000 */
[----:B------:R-:W-:-:S04]  /*1ec0*/  SHF.L.U32 R3, R12, 0x1f, RZ ;  /* 0x0000001f0c037819 */ /* 0x000fc800000006ff */
[----:B------:R-:W2:Y:S02]  /*1ed0*/  SYNCS.PHASECHK.TRANS64.TRYWAIT P0, [UR33+0x38], R3 ;  /* 0x00003803ff0075a7 */ /* 0x000ea40008001121 */
[----:B--2---:R-:W-:Y:S05]  /*1ee0*/  @!P0 BRA `(.L_x_27) ;  /* 0x0000007400008947 */ /* 0x004fea0003800000 */
.L_x_26:
[----:B------:R2:W-:Y:S01]  /*1ef0*/  @P3 SYNCS.ARRIVE.TRANS64 RZ, [UR33], R2 ;  /* 0x00000002ffff39a7 */ /* 0x0005e20008000021 */
[----:B------:R-:W-:Y:S02]  /*1f00*/  ULOP3.LUT UR5, UR25, 0x2, URZ, 0xfc, !UPT ;  /* 0x0000000219057892 */ /* 0x000fe4000f8efcff */
[----:B------:R-:W-:Y:S02]  /*1f10*/  UIADD3 UR18, UPT, UPT, UR18, 0x1, URZ ;  /* 0x0000000112127890 */ /* 0x000fe4000fffe0ff */
[----:B------:R-:W-:Y:S02]  /*1f20*/  UISETP.NE.AND UP0, UPT, UR5, 0x2, UPT ;  /* 0x000000020500788c */ /* 0x000fe4000bf05270 */
[----:B------:R-:W-:-:S07]  /*1f30*/  UISETP.NE.AND UP2, UPT, UR18, 0x1, UPT ;  /* 0x000000011200788c */ /* 0x000fce000bf45270 */
[----:B------:R-:W-:Y:S05]  /*1f40*/  BRA.U UP0, `(.L_x_28) ;  /* 0x0000000100047547 */ /* 0x000fea000b800000 */
[----:B------:R-:W-:Y:S05]  /*1f50*/  BPT.TRAP 0x1 ;  /* 0x000000040000795c */ /* 0x000fea0000300000 */
.L_x_28:
[----:B------:R-:W-:Y:S04]  /*1f60*/  BSSY.RECONVERGENT B0, `(.L_x_29) ;  /* 0x0000003000007945 */ /* 0x000fe80003800200 */
[----:B------:R-:W-:Y:S05]  /*1f70*/  @!P2 BRA `(.L_x_30) ;  /* 0x000000000004a947 */ /* 0x000fea0003800000 */
[----:B------:R-:W-:Y:S05]  /*1f80*/  BPT.TRAP 0x1 ;  /* 0x000000040000795c */ /* 0x000fea0000300000 */
.L_x_30:
[----:B------:R-:W-:Y:S05]  /*1f90*/  BSYNC.RECONVERGENT B0 ;  /* 0x0000000000007941 */ /* 0x000fea0003800200 */
.L_x_29:
[----:B------:R-:W-:Y:S02]  /*1fa0*/  UIADD3 UR5, UPT, UPT, UR4, 0x1, URZ ;  /* 0x0000000104057890 */ /* 0x000fe4000fffe0ff */
[----:B------:R-:W-:Y:S02]  /*1fb0*/  USHF.L.U32 UR4, UR4, 0xc, URZ ;  /* 0x0000000c04047899 */ /* 0x000fe400080006ff */
[----:B------:R-:W-:Y:S02]  /*1fc0*/  UISETP.NE.AND UP0, UPT, UR5, 0x7, UPT ;  /* 0x000000070500788c */ /* 0x000fe4000bf05270 */
[----:B------:R-:W-:Y:S02]  /*1fd0*/  ULOP3.LUT UR32, UR27, UR4, URZ, 0xfc, !UPT ;  /* 0x000000041b207292 */ /* 0x000fe4000f8efcff */
[----:B------:R-:W-:Y:S02]  /*1fe0*/  USEL UR8, URZ, 0x1, UP0 ;  /* 0x00000001ff087887 */ /* 0x000fe40008000000 */
[----:B------:R-:W-:-:S02]  /*1ff0*/  USEL UR7, UR5, URZ, UP0 ;  /* 0x000000ff05077287 */ /* 0x000fc40008000000 */
[----:B------:R-:W-:Y:S02]  /*2000*/  UIADD3 UR16, UP1, UPT, UR30, 0x80, URZ ;  /* 0x000000801e107890 */ /* 0x000fe4000ff3e0ff */
[----:B------:R-:W-:Y:S01]  /*2010*/  ULEA UR5, UR7, UR6, 0x3 ;  /* 0x0000000607057291 */ /* 0x000fe2000f8e18ff */
[----:B------:R-:W-:Y:S01]  /*2020*/  LOP3.LUT R12, R12, UR8, RZ, 0x3c, !PT ;  /* 0x000000080c0c7c12 */ /* 0x000fe2000f8e3cff */
[----:B------:R-:W-:Y:S02]  /*2030*/  ULOP3.LUT UR8, UR26, UR4, URZ, 0xfc, !UPT ;  /* 0x000000041a087292 */ /* 0x000fe4000f8efcff */
[----:B------:R-:W-:Y:S01]  /*2040*/  ULEA UR32, UR32, UR6, 0x1 ;  /* 0x0000000620207291 */ /* 0x000fe2000f8e08ff */
[----:B-1----:R-:W-:Y:S01]  /*2050*/  SHF.L.U32 R0, R12, 0x1f, RZ ;  /* 0x0000001f0c007819 */ /* 0x002fe200000006ff */
[----:B------:R-:W-:Y:S02]  /*2060*/  UIADD3 UR14, UP0, UPT, UR30, 0x180, URZ ;  /* 0x000001801e0e7890 */ /* 0x000fe4000ff1e0ff */
[----:B------:R-:W-:Y:S01]  /*2070*/  ULEA UR8, UR8, UR6, 0x1 ;  /* 0x0000000608087291 */ /* 0x000fe2000f8e08ff */
[----:B------:R3:W4:Y:S01]  /*2080*/  SYNCS.PHASECHK.TRANS64.TRYWAIT P0, [UR5+0x38], R0 ;  /* 0x00003800ff0075a7 */ /* 0x0007220008001105 */
[----:B------:R-:W-:-:S02]  /*2090*/  ULOP3.LUT UR33, UR33, 0xfefffff8, URZ, 0xc0, !UPT ;  /* 0xfefffff821217892 */ /* 0x000fc4000f8ec0ff */
[----:B------:R-:W-:Y:S02]  /*20a0*/  UIADD3.X UR17, UPT, UPT, URZ, UR31, URZ, UP1, !UPT ;  /* 0x0000001fff117290 */ /* 0x000fe40008ffe4ff */
[----:B------:R-:W-:Y:S02]  /*20b0*/  UIADD3 UR32, UPT, UPT, UR32, 0x4300, URZ ;  /* 0x0000430020207890 */ /* 0x000fe4000fffe0ff */
[----:B------:R-:W-:Y:S02]  /*20c0*/  UPRMT UR5, URZ, 0x5410, UR24 ;  /* 0x00005410ff057896 */ /* 0x000fe40008000018 */
[----:B------:R-:W-:Y:S02]  /*20d0*/  UIADD3 UR8, UPT, UPT, UR8, 0x12300, URZ ;  /* 0x0001230008087890 */ /* 0x000fe4000fffe0ff */
[----:B------:R-:W-:Y:S02]  /*20e0*/  UIADD3.X UR15, UPT, UPT, URZ, UR31, URZ, UP0, !UPT ;  /* 0x0000001fff0f7290 */ /* 0x000fe400087fe4ff */
[----:B------:R-:W-:Y:S01]  /*20f0*/  UPRMT UR4, URZ, 0x5410, UR21 ;  /* 0x00005410ff047896 */ /* 0x000fe20008000015 */
[----:B------:R-:W-:Y:S01]  /*2100*/  UMOV UR22, 0x0 ;  /* 0x0000000000167882 */ /* 0x000fe20000000000 */
[----:B------:R-:W-:Y:S01]  /*2110*/  UMOV UR23, 0x10000000 ;  /* 0x1000000000177882 */ /* 0x000fe20000000000 */
[----:B------:R-:W-:Y:S01]  /*2120*/  UMOV UR10, UR34 ;  /* 0x00000022000a7c82 */ /* 0x000fe20008000000 */
[----:B------:R-:W-:Y:S01]  /*2130*/  UMOV UR12, UR36 ;  /* 0x00000024000c7c82 */ /* 0x000fe20008000000 */
[----:B------:R-:W-:Y:S01]  /*2140*/  UMOV UR9, UR33 ;  /* 0x0000002100097c82 */ /* 0x000fe20008000000 */
[----:B------:R1:W-:Y:S01]  /*2150*/  UTMALDG.3D.MULTICAST.2CTA [UR32], [UR16], UR5, desc[UR22] ;  /* 0x00001620100073b4 */ /* 0x0003e20008211805 */
[----:B------:R-:W-:-:S02]  /*2160*/  UMOV UR13, UR29 ;  /* 0x0000001d000d7c82 */ /* 0x000fc40008000000 */
[----:B------:R2:W-:Y:S01]  /*2170*/  UTMALDG.3D.MULTICAST.2CTA [UR8], [UR14], UR4, desc[UR22] ;  /* 0x000016080e0073b4 */ /* 0x0005e20008211804 */
[----:B-1----:R-:W-:Y:S01]  /*2180*/  UIADD3 UR34, UPT, UPT, UR34, 0x40, URZ ;  /* 0x0000004022227890 */ /* 0x002fe2000fffe0ff */
[----:B--2---:R-:W-:Y:S01]  /*2190*/  UMOV UR4, UR7 ;  /* 0x0000000700047c82 */ /* 0x004fe20008000000 */
[----:B---3--:R-:W-:Y:S10]  /*21a0*/  BRA.U UP2, `(.L_x_31) ;  /* 0xfffffffd02387547 */ /* 0x008ff4000b83ffff */
.L_x_25:
[----:B------:R-:W-:Y:S01]  /*21b0*/  ULEA UR4, UR7, UR6, 0x3 ;  /* 0x0000000607047291 */ /* 0x000fe2000f8e18ff */
[----:B-1----:R-:W-:Y:S01]  /*21c0*/  SHF.L.U32 R0, R12, 0x1f, RZ ;  /* 0x0000001f0c007819 */ /* 0x002fe200000006ff */
[----:B------:R-:W-:Y:S01]  /*21d0*/  @!P1 SYNCS.ARRIVE.TRANS64.A1T0 RZ, [UR6+0xb8], RZ ;  /* 0x0000b8ffffff99a7 */ /* 0x000fe20008100006 */
[----:B------:R-:W-:-:S06]  /*21e0*/  UISETP.GT.AND UP0, UPT, UR42, UR41, UPT ;  /* 0x000000292a00728c */ /* 0x000fcc000bf04270 */
[----:B--2-4-:R1:W2:Y:S03]  /*21f0*/  SYNCS.PHASECHK.TRANS64.TRYWAIT P0, [UR4+0x38], R0 ;  /* 0x00003800ff0075a7 */ /* 0x0142a60008001104 */
[----:B------:R-:W-:Y:S05]  /*2200*/  BRA.U !UP0, `(.L_x_32) ;  /* 0x0000000108d47547 */ /* 0x000fea000b800000 */
[----:B------:R-:W-:Y:S01]  /*2210*/  UIADD3 UR28, UPT, UPT, UR46, UR13, URZ ;  /* 0x0000000d2e1c7290 */ /* 0x000fe2000fffe0ff */
[----:B------:R-:W-:-:S11]  /*2220*/  UMOV UR4, UR7 ;  /* 0x0000000700047c82 */ /* 0x000fd60008000000 */
.L_x_38:
[----:B------:R-:W-:Y:S01]  /*2230*/  ULEA UR17, UR4, UR6, 0x3 ;  /* 0x0000000604117291 */ /* 0x000fe2000f8e18ff */
[----:B--2---:R-:W-:Y:S01]  /*2240*/  @P3 MOV R2, 0x8000 ;  /* 0x0000800000023802 */ /* 0x004fe20000000f00 */
[----:B--2-4-:R-:W-:Y:S10]  /*2250*/  @P0 BRA `(.L_x_33) ;  /* 0x00000000000c0947 */ /* 0x014ff40003800000 */
[----:B------:R-:W-:-:S04]  /*2260*/  SHF.L.U32 R3, R12, 0x1f, RZ ;  /* 0x0000001f0c037819 */ /* 0x000fc800000006ff */
[----:B------:R-:W2:Y:S02]  /*2270*/  SYNCS.PHASECHK.TRANS64.TRYWAIT P0, [UR17+0x38], R3 ;  /* 0x00003803ff0075a7 */ /* 0x000ea40008001111 */
[----:B--2---:R-:W-:Y:S05]  /*2280*/  @!P0 BRA `(.L_x_34) ;  /* 0x0000007000308947 */ /* 0x004fea0003800000 */
.L_x_33:
[----:B------:R2:W-:Y:S01]  /*2290*/  @P3 SYNCS.ARRIVE.TRANS64 RZ, [UR17], R2 ;  /* 0x00000002ffff39a7 */ /* 0x0005e20008000011 */
[----:B------:R-:W-:-:S04]  /*22a0*/  ULOP3.LUT UR5, UR25, 0x2, URZ, 0xfc, !UPT ;  /* 0x0000000219057892 */ /* 0x000fc8000f8efcff */
[----:B------:R-:W-:-:S09]  /*22b0*/  UISETP.NE.AND UP0, UPT, UR5, 0x2, UPT ;  /* 0x000000020500788c */ /* 0x000fd2000bf05270 */
[----:B------:R-:W-:Y:S05]  /*22c0*/  BRA.U UP0, `(.L_x_35) ;  /* 0x0000000100047547 */ /* 0x000fea000b800000 */
[----:B------:R-:W-:Y:S05]  /*22d0*/  BPT.TRAP 0x1 ;  /* 0x000000040000795c */ /* 0x000fea0000300000 */
.L_x_35:
[----:B------:R-:W-:Y:S04]  /*22e0*/  BSSY.RECONVERGENT B0, `(.L_x_36) ;  /* 0x0000003000007945 */ /* 0x000fe80003800200 */
[----:B------:R-:W-:Y:S05]  /*22f0*/  @!P2 BRA `(.L_x_37) ;  /* 0x000000000004a947 */ /* 0x000fea0003800000 */
[----:B------:R-:W-:Y:S05]  /*2300*/  BPT.TRAP 0x1 ;  /* 0x000000040000795c */ /* 0x000fea0000300000 */
.L_x_37:
[----:B------:R-:W-:Y:S05]  /*2310*/  BSYNC.RECONVERGENT B0 ;  /* 0x0000000000007941 */ /* 0x000fea0003800200 */
.L_x_36:
[----:B------:R-:W-:Y:S02]  /*2320*/  UIADD3 UR5, UPT, UPT, UR4, 0x1, URZ ;  /* 0x0000000104057890 */ /* 0x000fe4000fffe0ff */
[----:B------:R-:W-:Y:S02]  /*2330*/  USHF.L.U32 UR4, UR4, 0xc, URZ ;  /* 0x0000000c04047899 */ /* 0x000fe400080006ff */
[----:B------:R-:W-:Y:S02]  /*2340*/  UISETP.NE.AND UP0, UPT, UR5, 0x7, UPT ;  /* 0x000000070500788c */ /* 0x000fe4000bf05270 */
[----:B------:R-:W-:Y:S02]  /*2350*/  USHF.L.U32 UR18, UR13, 0x6, URZ ;  /* 0x000000060d127899 */ /* 0x000fe400080006ff */
[----:B------:R-:W-:Y:S02]  /*2360*/  USEL UR8, URZ, 0x1, UP0 ;  /* 0x00000001ff087887 */ /* 0x000fe40008000000 */
[----:B------:R-:W-:-:S02]  /*2370*/  USEL UR7, UR5, URZ, UP0 ;  /* 0x000000ff05077287 */ /* 0x000fc40008000000 */
[----:B------:R-:W-:Y:S02]  /*2380*/  UIADD3 UR22, UP0, UPT, UR30, 0x180, URZ ;  /* 0x000001801e167890 */ /* 0x000fe4000ff1e0ff */
[----:B------:R-:W-:Y:S01]  /*2390*/  ULEA UR5, UR7, UR6, 0x3 ;  /* 0x0000000607057291 */ /* 0x000fe2000f8e18ff */
[----:B------:R-:W-:Y:S01]  /*23a0*/  LOP3.LUT R12, R12, UR8, RZ, 0x3c, !PT ;  /* 0x000000080c0c7c12 */ /* 0x000fe2000f8e3cff */
[----:B------:R-:W-:Y:S02]  /*23b0*/  UIADD3 UR13, UPT, UPT, UR13, 0x1, URZ ;  /* 0x000000010d0d7890 */ /* 0x000fe4000fffe0ff */
[----:B------:R-:W-:Y:S01]  /*23c0*/  UIADD3 UR14, UP1, UPT, UR30, 0x80, URZ ;  /* 0x000000801e0e7890 */ /* 0x000fe2000ff3e0ff */
[----:B-1----:R-:W-:Y:S01]  /*23d0*/  SHF.L.U32 R0, R12, 0x1f, RZ ;  /* 0x0000001f0c007819 */ /* 0x002fe200000006ff */
[----:B------:R-:W-:Y:S02]  /*23e0*/  UIADD3.X UR23, UPT, UPT, URZ, UR31, URZ, UP0, !UPT ;  /* 0x0000001fff177290 */ /* 0x000fe400087fe4ff */
[----:B------:R-:W-:Y:S01]  /*23f0*/  UISETP.NE.AND UP0, UPT, UR13, UR28, UPT ;  /* 0x0000001c0d00728c */ /* 0x000fe2000bf05270 */
[----:B------:R3:W4:Y:S01]  /*2400*/  SYNCS.PHASECHK.TRANS64.TRYWAIT P0, [UR5+0x38], R0 ;  /* 0x00003800ff0075a7 */ /* 0x0007220008001105 */
[----:B------:R-:W-:-:S02]  /*2410*/  ULOP3.LUT UR5, UR27, UR4, URZ, 0xfc, !UPT ;  /* 0x000000041b057292 */ /* 0x000fc4000f8efcff */
[----:B------:R-:W-:Y:S02]  /*2420*/  ULOP3.LUT UR4, UR26, UR4, URZ, 0xfc, !UPT ;  /* 0x000000041a047292 */ /* 0x000fe4000f8efcff */
[----:B------:R-:W-:Y:S02]  /*2430*/  ULEA UR5, UR5, UR6, 0x1 ;  /* 0x0000000605057291 */ /* 0x000fe4000f8e08ff */
[----:B------:R-:W-:Y:S02]  /*2440*/  ULEA UR4, UR4, UR6, 0x1 ;  /* 0x0000000604047291 */ /* 0x000fe4000f8e08ff */
[----:B------:R-:W-:Y:S02]  /*2450*/  UIADD3 UR16, UPT, UPT, UR5, 0x4300, URZ ;  /* 0x0000430005107890 */ /* 0x000fe4000fffe0ff */
[----:B------:R-:W-:Y:S02]  /*2460*/  ULOP3.LUT UR17, UR17, 0xfefffff8, URZ, 0xc0, !UPT ;  /* 0xfefffff811117892 */ /* 0x000fe4000f8ec0ff */
[----:B------:R-:W-:-:S02]  /*2470*/  UIADD3.X UR15, UPT, UPT, URZ, UR31, URZ, UP1, !UPT ;  /* 0x0000001fff0f7290 */ /* 0x000fc40008ffe4ff */
[----:B------:R-:W-:Y:S02]  /*2480*/  UPRMT UR5, URZ, 0x5410, UR24 ;  /* 0x00005410ff057896 */ /* 0x000fe40008000018 */
[----:B------:R-:W-:Y:S02]  /*2490*/  UIADD3 UR8, UPT, UPT, UR4, 0x12300, URZ ;  /* 0x0001230004087890 */ /* 0x000fe4000fffe0ff */
[----:B------:R-:W-:Y:S01]  /*24a0*/  UPRMT UR4, URZ, 0x5410, UR21 ;  /* 0x00005410ff047896 */ /* 0x000fe20008000015 */
[----:B------:R-:W-:Y:S01]  /*24b0*/  UMOV UR32, 0x0 ;  /* 0x0000000000207882 */ /* 0x000fe20000000000 */
[----:B------:R-:W-:Y:S01]  /*24c0*/  UMOV UR33, 0x10000000 ;  /* 0x1000000000217882 */ /* 0x000fe20000000000 */
[----:B------:R-:W-:Y:S01]  /*24d0*/  UMOV UR19, UR35 ;  /* 0x0000002300137c82 */ /* 0x000fe20008000000 */
[----:B------:R-:W-:Y:S01]  /*24e0*/  UMOV UR20, UR36 ;  /* 0x0000002400147c82 */ /* 0x000fe20008000000 */
[----:B------:R-:W-:Y:S01]  /*24f0*/  UMOV UR12, UR36 ;  /* 0x00000024000c7c82 */ /* 0x000fe20008000000 */
[----:B------:R-:W-:Y:S01]  /*2500*/  UMOV UR9, UR17 ;  /* 0x0000001100097c82 */ /* 0x000fe20008000000 */
[----:B------:R-:W-:Y:S01]  /*2510*/  UMOV UR10, UR18 ;  /* 0x00000012000a7c82 */ /* 0x000fe20008000000 */
[----:B------:R-:W-:Y:S01]  /*2520*/  UTMALDG.3D.MULTICAST.2CTA [UR16], [UR14], UR5, desc[UR32] ;  /* 0x000020100e0073b4 */ /* 0x000fe20008211805 */
[----:B------:R1:W-:Y:S02]  /*2530*/  UTMALDG.3D.MULTICAST.2CTA [UR8], [UR22], UR4, desc[UR32] ;  /* 0x00002008160073b4 */ /* 0x0003e40008211804 */
[----:B-1----:R-:W-:Y:S01]  /*2540*/  UMOV UR4, UR7 ;  /* 0x0000000700047c82 */ /* 0x002fe20008000000 */
[----:B---3--:R-:W-:Y:S05]  /*2550*/  BRA.U UP0, `(.L_x_38) ;  /* 0xfffffffd00347547 */ /* 0x008fea000b83ffff */
.L_x_32:
[C---:B------:R-:W-:Y:S01]  /*2560*/  LEA R3, R11.reuse, UR6, 0x3 ;  /* 0x000000060b037c11 */ /* 0x040fe2000f8e18ff */
[----:B------:R-:W-:Y:S01]  /*2570*/  NOP ;  /* 0x0000000000007918 */ /* 0x000fe20000000000 */
[----:B-1----:R-:W-:Y:S02]  /*2580*/  SHF.L.U32 R0, R10, 0x1f, RZ ;  /* 0x0000001f0a007819 */ /* 0x002fe400000006ff */
[----:B------:R-:W-:Y:S02]  /*2590*/  LEA R4, R11, UR6, 0x4 ;  /* 0x000000060b047c11 */ /* 0x000fe4000f8e20ff */
[----:B--2-4-:R-:W1:Y:S02]  /*25a0*/  SYNCS.PHASECHK.TRANS64.TRYWAIT P0, [R3+URZ+0xc0], R0 ;  /* 0x0000c000030075a7 */ /* 0x014e6400080011ff */
[----:B-1----:R-:W-:Y:S05]  /*25b0*/  @!P0 BRA `(.L_x_39) ;  /* 0x0000006c007c8947 */ /* 0x002fea0003800000 */
.L_x_155:
[----:B------:R-:W2:Y:S01]  /*25c0*/  LDS.128 R4, [R4+0x150] ;  /* 0x0001500004047984 */ /* 0x000ea20000000c00 */
[----:B------:R-:W-:Y:S01]  /*25d0*/  UISETP.GE.AND UP0, UPT, UR45, 0x1, UPT ;  /* 0x000000012d00788c */ /* 0x000fe2000bf06270 */
[----:B------:R-:W-:Y:S01]  /*25e0*/  @!PT LDS RZ, [RZ] ;  /* 0x00000000fffff984 */ /* 0x000fe20000000800 */
[----:B------:R-:W-:Y:S01]  /*25f0*/  @!PT LDS RZ, [RZ] ;  /* 0x00000000fffff984 */ /* 0x000fe20000000800 */
[----:B------:R-:W-:Y:S01]  /*2600*/  @!PT LDS RZ, [RZ] ;  /* 0x00000000fffff984 */ /* 0x000fe20000000800 */
[----:B------:R-:W-:Y:S01]  /*2610*/  @!PT LDS RZ, [RZ] ;  /* 0x00000000fffff984 */ /* 0x000fe20000000800 */
[----:B------:R3:W-:Y:S06]  /*2620*/  MEMBAR.ALL.CTA ;  /* 0x0000000000007992 */ /* 0x0007ec0000008000 */
[----:B---3--:R-:W3:Y:S01]  /*2630*/  FENCE.VIEW.ASYNC.S ;  /* 0x00000000000073c6 */ /* 0x008ee20000000000 */
[----:B--2---:R-:W-:-:S13]  /*2640*/  LOP3.LUT P0, RZ, R6, 0x1, RZ, 0xc0, !PT ;  /* 0x0000000106ff7812 */ /* 0x004fda000780c0ff */
[----:B---3--:R-:W-:Y:S01]  /*2650*/  VOTEU.ANY UP1, P0 ;  /* 0x0000000000ff7886 */ /* 0x008fe20000020100 */
[----:B------:R-:W-:-:S13]  /*2660*/  PLOP3.LUT P0, PT, PT, PT, UP1, 0x80, 0x8 ;  /* 0x000000000008781c */ /* 0x000fda0003f0f018 */
[----:B-1----:R-:W-:Y:S02]  /*2670*/  @P0 LOP3.LUT R0, R5, 0xffff, RZ, 0xc0, !PT ;  /* 0x0000ffff05000812 */ /* 0x002fe400078ec0ff */
[----:B------:R-:W-:Y:S02]  /*2680*/  @P0 MOV R2, R4 ;  /* 0x0000000400020202 */ /* 0x000fe40000000f00 */
[----:B------:R-:W-:Y:S01]  /*2690*/  @P0 R2UR UR5, R0 ;  /* 0x00000000000502ca */ /* 0x000fe200000e0000 */
[----:B------:R-:W-:Y:S01]  /*26a0*/  VIADD R0, R3, 0xd0 ;  /* 0x000000d003007836 */ /* 0x000fe20000000000 */
[----:B------:R-:W-:Y:S02]  /*26b0*/  @P0 SHF.R.U32.HI R4, RZ, 0x10, R5 ;  /* 0x00000010ff040819 */ /* 0x000fe40000011605 */
[----:B------:R-:W-:Y:S02]  /*26c0*/  @P0 R2UR UR8, R2 ;  /* 0x00000000020802ca */ /* 0x000fe400000e0000 */
[----:B------:R-:W-:-:S02]  /*26d0*/  PRMT R0, RZ, 0x654, R0 ;  /* 0x00000654ff007816 */ /* 0x000fc40000000000 */
[----:B------:R-:W-:Y:S02]  /*26e0*/  @P0 R2UR UR4, R4 ;  /* 0x00000000040402ca */ /* 0x000fe400000e0000 */
[----:B------:R1:W-:Y:S03]  /*26f0*/  SYNCS.ARRIVE.TRANS64.RED.A1T0 RZ, [R0+URZ], RZ ;  /* 0x000000ff00ff79a7 */ /* 0x0003e600081004ff */
[----:B------:R-:W-:-:S04]  /*2700*/  @UP1 UMOV UR37, UR5 ;  /* 0x0000000500251c82 */ /* 0x000fc80008000000 */
[----:B------:R-:W-:-:S04]  /*2710*/  @UP1 UMOV UR38, UR8 ;  /* 0x0000000800261c82 */ /* 0x000fc80008000000 */
[----:B------:R-:W-:Y:S01]  /*2720*/  @UP1 UMOV UR36, UR4 ;  /* 0x0000000400241c82 */ /* 0x000fe20008000000 */
[----:B------:R-:W-:Y:S05]  /*2730*/  BRA.U !UP0, `(.L_x_40) ;  /* 0x0000000108d47547 */ /* 0x000fea000b800000 */
[----:B------:R-:W2:Y:S01]  /*2740*/  LDCU.128 UR12, c[0x0][0xb10] ;  /* 0x00016200ff0c77ac */ /* 0x000ea20008000c00 */
[----:B------:R-:W3:Y:S01]  /*2750*/  LDCU UR28, c[0x0][0xb20] ;  /* 0x00016400ff1c77ac */ /* 0x000ee20008000800 */
[----:B------:R-:W4:Y:S01]  /*2760*/  LDCU UR20, c[0x0][0xb0c] ;  /* 0x00016180ff1477ac */ /* 0x000f220008000800 */
[----:B------:R-:W1:Y:S01]  /*2770*/  LDCU.64 UR10, c[0x0][0xb28] ;  /* 0x00016500ff0a77ac */ /* 0x000e620008000a00 */
[----:B------:R-:W-:Y:S02]  /*2780*/  UISETP.NE.AND UP3, UPT, UR45, 0x1, UPT ;  /* 0x000000012d00788c */ /* 0x000fe4000bf65270 */
[----:B--2---:R-:W-:Y:S02]  /*2790*/  UIMAD.WIDE.U32 UR8, UR39, UR15, URZ ;  /* 0x0000000f270872a5 */ /* 0x004fe4000f8e00ff */
[----:B------:R-:W-:Y:S02]  /*27a0*/  UIMAD.WIDE.U32 UR4, UR40, UR12, URZ ;  /* 0x0000000c280472a5 */ /* 0x000fe4000f8e00ff */
[----:B------:R-:W-:-:S02]  /*27b0*/  UISETP.NE.AND UP0, UPT, UR14, 0x1, UPT ;  /* 0x000000010e00788c */ /* 0x000fc4000bf05270 */
[----:B------:R-:W-:Y:S01]  /*27c0*/  UIMAD.WIDE.U32 UR22, UR37, UR15, URZ ;  /* 0x0000000f251672a5 */ /* 0x000fe2000f8e00ff */
[----:B------:R-:W-:Y:S02]  /*27d0*/  UMOV UR8, UR9 ;  /* 0x0000000900087c82 */ /* 0x000fe40008000000 */
[----:B------:R-:W-:Y:S01]  /*27e0*/  UMOV UR4, UR5 ;  /* 0x0000000500047c82 */ /* 0x000fe20008000000 */
[----:B---3--:R-:W-:Y:S02]  /*27f0*/  USHF.R.U32.HI UR8, URZ, UR28, UR8 ;  /* 0x0000001cff087299 */ /* 0x008fe40008011608 */
[----:B----4-:R-:W-:Y:S02]  /*2800*/  UISETP.NE.AND UP2, UPT, UR20, 0x1, UPT ;  /* 0x000000011400788c */ /* 0x010fe4000bf45270 */
[----:B------:R-:W-:Y:S02]  /*2810*/  USHF.R.U32.HI UR4, URZ, UR13, UR4 ;  /* 0x0000000dff047299 */ /* 0x000fe40008011604 */
[----:B------:R-:W-:-:S02]  /*2820*/  USEL UR5, UR39, UR8, !UP0 ;  /* 0x0000000827057287 */ /* 0x000fc4000c000000 */
[----:B------:R-:W-:Y:S02]  /*2830*/  USEL UR8, UR40, UR4, !UP2 ;  /* 0x0000000428087287 */ /* 0x000fe4000d000000 */
[----:B-1----:R-:W-:Y:S01]  /*2840*/  UIMAD.WIDE.U32 UR16, UR5, UR10, URZ ;  /* 0x0000000a051072a5 */ /* 0x002fe2000f8e00ff */
[----:B------:R-:W-:Y:S01]  /*2850*/  UMOV UR4, UR23 ;  /* 0x0000001700047c82 */ /* 0x000fe20008000000 */
[----:B------:R-:W-:Y:S02]  /*2860*/  UIMAD.WIDE.U32 UR18, UR38, UR12, URZ ;  /* 0x0000000c261272a5 */ /* 0x000fe4000f8e00ff */
[----:B------:R-:W-:-:S03]  /*2870*/  UIMAD.WIDE.U32 UR22, UR8, UR10, URZ ;  /* 0x0000000a081672a5 */ /* 0x000fc6000f8e00ff */
[----:B------:R-:W-:Y:S01]  /*2880*/  UMOV UR16, UR17 ;  /* 0x0000001100107c82 */ /* 0x000fe20008000000 */
[----:B------:R-:W-:Y:S02]  /*2890*/  USHF.R.U32.HI UR4, URZ, UR28, UR4 ;  /* 0x0000001cff047299 */ /* 0x000fe40008011604 */
[----:B------:R-:W-:Y:S01]  /*28a0*/  @UP3 USHF.R.U32.HI UR5, URZ, UR11, UR16 ;  /* 0x0000000bff053299 */ /* 0x000fe20008011610 */
[----:B------:R-:W-:Y:S01]  /*28b0*/  UMOV UR18, UR19 ;  /* 0x0000001300127c82 */ /* 0x000fe20008000000 */
[----:B------:R-:W-:Y:S01]  /*28c0*/  UMOV UR22, UR23 ;  /* 0x0000001700167c82 */ /* 0x000fe20008000000 */
[----:B------:R-:W-:Y:S02]  /*28d0*/  USHF.R.U32.HI UR13, URZ, UR13, UR18 ;  /* 0x0000000dff0d7299 */ /* 0x000fe40008011612 */
[----:B------:R-:W-:Y:S02]  /*28e0*/  USEL UR4, UR37, UR4, !UP0 ;  /* 0x0000000425047287 */ /* 0x000fe4000c000000 */
[----:B------:R-:W-:-:S02]  /*28f0*/  @UP3 USHF.R.U32.HI UR8, URZ, UR11, UR22 ;  /* 0x0000000bff083299 */ /* 0x000fc40008011616 */
[----:B------:R-:W-:Y:S02]  /*2900*/  UIMAD UR9, UR45, UR5, URZ ;  /* 0x000000052d0972a4 */ /* 0x000fe4000f8e02ff */
[----:B------:R-:W-:Y:S02]  /*2910*/  USEL UR5, UR38, UR13, !UP2 ;  /* 0x0000000d26057287 */ /* 0x000fe4000d000000 */
[----:B------:R-:W-:Y:S02]  /*2920*/  UIMAD UR12, UR45, UR8, URZ ;  /* 0x000000082d0c72a4 */ /* 0x000fe4000f8e02ff */
[----:B------:R-:W-:Y:S02]  /*2930*/  UISETP.GE.AND UP0, UPT, UR4, UR9, UPT ;  /* 0x000000090400728c */ /* 0x000fe4000bf06270 */
[----:B------:R-:W-:Y:S02]  /*2940*/  UIMAD.WIDE.U32 UR16, UR4, UR10, URZ ;  /* 0x0000000a041072a5 */ /* 0x000fe4000f8e00ff */
[----:B------:R-:W-:-:S02]  /*2950*/  UISETP.GE.OR UP0, UPT, UR5, UR12, UP0 ;  /* 0x0000000c0500728c */ /* 0x000fc40008706670 */
        /* <DEDUP_REMOVED lines=19> */
.L_x_40:
[----:B------:R-:W2:Y:S02]  /*2a90*/  LDCU UR4, c[0x0][0xb30] ;  /* 0x00016600ff0477ac */ /* 0x000ea40008000800 */
[----:B--2---:R-:W-:-:S09]  /*2aa0*/  UISETP.NE.AND UP0, UPT, UR4, 0x1, UPT ;  /* 0x000000010400788c */ /* 0x004fd2000bf05270 */
[----:B------:R-:W-:Y:S05]  /*2ab0*/  BRA.U UP0, `(.L_x_41) ;  /* 0x0000000100447547 */ /* 0x000fea000b800000 */
[----:B------:R-:W2:Y:S01]  /*2ac0*/  LDCU.128 UR12, c[0x0][0xb10] ;  /* 0x00016200ff0c77ac */ /* 0x000ea20008000c00 */
[----:B------:R-:W3:Y:S01]  /*2ad0*/  LDCU UR10, c[0x0][0xb0c] ;  /* 0x00016180ff0a77ac */ /* 0x000ee20008000800 */
[----:B------:R-:W4:Y:S01]  /*2ae0*/  LDCU UR11, c[0x0][0xb20] ;  /* 0x00016400ff0b77ac */ /* 0x000f220008000800 */
[----:B--2---:R-:W-:Y:S02]  /*2af0*/  UIMAD.WIDE.U32 UR8, UR38, UR12, URZ ;  /* 0x0000000c260872a5 */ /* 0x004fe4000f8e00ff */
[----:B------:R-:W-:Y:S02]  /*2b00*/  UIMAD.WIDE.U32 UR4, UR37, UR15, URZ ;  /* 0x0000000f250472a5 */ /* 0x000fe4000f8e00ff */
[----:B---3--:R-:W-:Y:S02]  /*2b10*/  UISETP.NE.AND UP2, UPT, UR10, 0x1, UPT ;  /* 0x000000010a00788c */ /* 0x008fe4000bf45270 */
[----:B------:R-:W-:Y:S01]  /*2b20*/  UISETP.NE.AND UP0, UPT, UR14, 0x1, UPT ;  /* 0x000000010e00788c */ /* 0x000fe2000bf05270 */
[----:B------:R-:W-:-:S02]  /*2b30*/  UMOV UR8, UR9 ;  /* 0x0000000900087c82 */ /* 0x000fc40008000000 */
[----:B------:R-:W-:Y:S01]  /*2b40*/  UMOV UR4, UR5 ;  /* 0x0000000500047c82 */ /* 0x000fe20008000000 */
[----:B------:R-:W-:Y:S02]  /*2b50*/  USHF.R.U32.HI UR13, URZ, UR13, UR8 ;  /* 0x0000000dff0d7299 */ /* 0x000fe40008011608 */
[----:B----4-:R-:W-:Y:S02]  /*2b60*/  USHF.R.U32.HI UR4, URZ, UR11, UR4 ;  /* 0x0000000bff047299 */ /* 0x010fe40008011604 */
[----:B------:R-:W-:Y:S02]  /*2b70*/  USEL UR5, UR38, UR13, !UP2 ;  /* 0x0000000d26057287 */ /* 0x000fe4000d000000 */
[----:B------:R-:W-:-:S04]  /*2b80*/  USEL UR4, UR37, UR4, !UP0 ;  /* 0x0000000425047287 */ /* 0x000fc8000c000000 */
[----:B------:R-:W-:Y:S02]  /*2b90*/  UIADD3 UR8, UPT, UPT, UR5, -UR4, URZ ;  /* 0x8000000405087290 */ /* 0x000fe4000fffe0ff */
[----:B------:R-:W-:Y:S02]  /*2ba0*/  UIADD3 UR4, UPT, UPT, -UR5, UR4, URZ ;  /* 0x0000000405047290 */ /* 0x000fe4000fffe1ff */
[----:B------:R-:W-:Y:S02]  /*2bb0*/  UIMAD UR37, UR8, UR14, UR37 ;  /* 0x0000000e082572a4 */ /* 0x000fe4000f8e0225 */
[----:B------:R-:W-:-:S12]  /*2bc0*/  UIMAD UR38, UR4, UR10, UR38 ;  /* 0x0000000a042672a4 */ /* 0x000fd8000f8e0226 */
.L_x_41:
[----:B------:R-:W-:Y:S01]  /*2bd0*/  VIADD R11, R11, 0x1 ;  /* 0x000000010b0b7836 */ /* 0x000fe20000000000 */
[----:B------:R-:W-:Y:S01]  /*2be0*/  R2UR UR4, R52 ;  /* 0x00000000340472ca */ /* 0x000fe200000e0000 */
[----:B------:R-:W-:Y:S01]  /*2bf0*/  UIADD3 UR20, UPT, UPT, UR38, UR63, URZ ;  /* 0x0000003f26147290 */ /* 0x000fe2000fffe0ff */
[----:B------:R-:W-:Y:S02]  /*2c00*/  PLOP3.LUT P1, PT, PT, PT, PT, 0x80, 0x8 ;  /* 0x000000000008781c */ /* 0x000fe40003f2f070 */
[----:B------:R-:W-:-:S04]  /*2c10*/  ISETP.NE.AND P0, PT, R11, 0x2, PT ;  /* 0x000000020b00780c */ /* 0x000fc80003f05270 */
[----:B-1----:R-:W-:Y:S02]  /*2c20*/  SEL R0, RZ, 0x1, P0 ;  /* 0x00000001ff007807 */ /* 0x002fe40000000000 */
[----:B------:R-:W-:Y:S02]  /*2c30*/  SEL R11, R11, RZ, P0 ;  /* 0x000000ff0b0b7207 */ /* 0x000fe40000000000 */
[----:B------:R-:W-:Y:S01]  /*2c40*/  LOP3.LUT R10, R10, R0, RZ, 0x3c, !PT ;  /* 0x000000000a0a7212 */ /* 0x000fe200078e3cff */
[----:B------:R-:W-:Y:S01]  /*2c50*/  UIADD3 UR28, UPT, UPT, UR37, UR4, URZ ;  /* 0x00000004251c7290 */ /* 0x000fe2000fffe0ff */
[----:B------:R-:W-:Y:S11]  /*2c60*/  BRA.U UP1, `(.L_x_42) ;  /* 0xfffffff101087547 */ /* 0x000ff6000b83ffff */
[----:B------:R-:W-:Y:S01]  /*2c70*/  UIADD3 UR8, UPT, UPT, UR6, 0x38, URZ ;  /* 0x0000003806087890 */ /* 0x000fe2000fffe0ff */
[----:B------:R-:W-:-:S03]  /*2c80*/  SHF.L.U32 R2, R12, 0x1f, RZ ;  /* 0x0000001f0c027819 */ /* 0x000fc600000006ff */
[----:B------:R-:W-:-:S09]  /*2c90*/  ULEA UR4, UR7, UR8, 0x3 ;  /* 0x0000000807047291 */ /* 0x000fd2000f8e18ff */
[----:B------:R-:W1:Y:S02]  /*2ca0*/  SYNCS.PHASECHK.TRANS64.TRYWAIT P0, [UR4], R2 ;  /* 0x00000002ff0075a7 */ /* 0x000e640008001104 */
[----:B-1----:R-:W-:Y:S05]  /*2cb0*/  @!P0 BRA `(.L_x_43) ;  /* 0x0000006400d08947 */ /* 0x002fea0003800000 */
.L_x_157:
[----:B------:R-:W-:-:S04]  /*2cc0*/  UIADD3 UR4, UPT, UPT, UR7, 0x1, URZ ;  /* 0x0000000107047890 */ /* 0x000fc8000fffe0ff */
[----:B------:R-:W-:-:S04]  /*2cd0*/  UISETP.NE.AND UP0, UPT, UR4, 0x7, UPT ;  /* 0x000000070400788c */ /* 0x000fc8000bf05270 */
[----:B------:R-:W-:Y:S02]  /*2ce0*/  USEL UR6, URZ, 0x1, UP0 ;  /* 0x00000001ff067887 */ /* 0x000fe40008000000 */
[----:B------:R-:W-:-:S04]  /*2cf0*/  USEL UR4, UR4, URZ, UP0 ;  /* 0x000000ff04047287 */ /* 0x000fc80008000000 */
[----:B------:R-:W-:Y:S01]  /*2d00*/  ULEA UR5, UR4, UR8, 0x3 ;  /* 0x0000000804057291 */ /* 0x000fe2000f8e18ff */
[----:B-1----:R-:W-:-:S04]  /*2d10*/  LOP3.LUT R2, R12, UR6, RZ, 0x3c, !PT ;  /* 0x000000060c027c12 */ /* 0x002fc8000f8e3cff */
[----:B------:R-:W-:-:S04]  /*2d20*/  SHF.L.U32 R3, R2, 0x1f, RZ ;  /* 0x0000001f02037819 */ /* 0x000fc800000006ff */
[----:B------:R-:W1:Y:S02]  /*2d30*/  SYNCS.PHASECHK.TRANS64.TRYWAIT P0, [UR5], R3 ;  /* 0x00000003ff0075a7 */ /* 0x000e640008001105 */
[----:B-1----:R-:W-:Y:S05]  /*2d40*/  @!P0 BRA `(.L_x_44) ;  /* 0x0000006400c48947 */ /* 0x002fea0003800000 */
.L_x_159:
[----:B------:R-:W-:-:S04]  /*2d50*/  UIADD3 UR4, UPT, UPT, UR4, 0x1, URZ ;  /* 0x0000000104047890 */ /* 0x000fc8000fffe0ff */
[----:B------:R-:W-:-:S04]  /*2d60*/  UISETP.NE.AND UP0, UPT, UR4, 0x7, UPT ;  /* 0x000000070400788c */ /* 0x000fc8000bf05270 */
[----:B------:R-:W-:Y:S02]  /*2d70*/  USEL UR6, URZ, 0x1, UP0 ;  /* 0x00000001ff067887 */ /* 0x000fe40008000000 */
[----:B------:R-:W-:-:S04]  /*2d80*/  USEL UR4, UR4, URZ, UP0 ;  /* 0x000000ff04047287 */ /* 0x000fc80008000000 */
[----:B------:R-:W-:Y:S01]  /*2d90*/  ULEA UR5, UR4, UR8, 0x3 ;  /* 0x0000000804057291 */ /* 0x000fe2000f8e18ff */
[----:B------:R-:W-:-:S04]  /*2da0*/  LOP3.LUT R2, R2, UR6, RZ, 0x3c, !PT ;  /* 0x0000000602027c12 */ /* 0x000fc8000f8e3cff */
[----:B-1----:R-:W-:-:S04]  /*2db0*/  SHF.L.U32 R3, R2, 0x1f, RZ ;  /* 0x0000001f02037819 */ /* 0x002fc800000006ff */
[----:B------:R-:W1:Y:S02]  /*2dc0*/  SYNCS.PHASECHK.TRANS64.TRYWAIT P0, [UR5], R3 ;  /* 0x00000003ff0075a7 */ /* 0x000e640008001105 */
[----:B-1----:R-:W-:Y:S05]  /*2dd0*/  @!P0 BRA `(.L_x_45) ;  /* 0x0000006400b88947 */ /* 0x002fea0003800000 */
.L_x_161:
        /* <DEDUP_REMOVED lines=9> */
.L_x_163:
        /* <DEDUP_REMOVED lines=9> */
.L_x_165:
        /* <DEDUP_REMOVED lines=9> */
.L_x_167:
[----:B------:R-:W-:-:S04]  /*2f90*/  UIADD3 UR4, UPT, UPT, UR4, 0x1, URZ ;  /* 0x0000000104047890 */ /* 0x000fc8000fffe0ff */
[----:B------:R-:W-:-:S04]  /*2fa0*/  UISETP.NE.AND UP0, UPT, UR4, 0x7, UPT ;  /* 0x000000070400788c */ /* 0x000fc8000bf05270 */
[----:B------:R-:W-:Y:S02]  /*2fb0*/  USEL UR5, URZ, 0x1, UP0 ;  /* 0x00000001ff057887 */ /* 0x000fe40008000000 */
[----:B------:R-:W-:-:S04]  /*2fc0*/  USEL UR4, UR4, URZ, UP0 ;  /* 0x000000ff04047287 */ /* 0x000fc80008000000 */
[----:B------:R-:W-:Y:S01]  /*2fd0*/  ULEA UR4, UR4, UR8, 0x3 ;  /* 0x0000000804047291 */ /* 0x000fe2000f8e18ff */
[----:B------:R-:W-:-:S04]  /*2fe0*/  LOP3.LUT R2, R2, UR5, RZ, 0x3c, !PT ;  /* 0x0000000502027c12 */ /* 0x000fc8000f8e3cff */
[----:B------:R-:W-:Y:S01]  /*2ff0*/  SHF.L.U32 R2, R2, 0x1f, RZ ;  /* 0x0000001f02027819 */ /* 0x000fe200000006ff */
[----:B-1----:R-:W-:-:S07]  /*3000*/  IMAD.U32 R0, RZ, RZ, UR4 ;  /* 0x00000004ff007e24 */ /* 0x002fce000f8e00ff */
.L_x_49:
[----:B-1----:R1:W2:Y:S02]  /*3010*/  SYNCS.PHASECHK.TRANS64.TRYWAIT P0, [R0+URZ], R2 ;  /* 0x00000002000075a7 */ /* 0x0022a400080011ff */
[----:B--2---:R-:W-:Y:S05]  /*3020*/  @!P0 NANOSLEEP.SYNCS 0x989680 ;  /* 0x009896800000895d */ /* 0x004fea0003900000 */
[----:B------:R-:W2:Y:S02]  /*3030*/  @!P0 SYNCS.PHASECHK.TRANS64 P0, [R0+URZ], R2 ;  /* 0x00000002000085a7 */ /* 0x000ea400080010ff */
[----:B--2---:R-:W-:Y:S05]  /*3040*/  @P0 EXIT ;  /* 0x000000000000094d */ /* 0x004fea0003800000 */
[----:B------:R-:W-:Y:S05]  /*3050*/  BRA `(.L_x_49) ;  /* 0xfffffffc00ec7947 */ /* 0x000fea000383ffff */
.L_x_22:
[----:B------:R-:W-:-:S04]  /*3060*/  UISETP.NE.AND UP0, UPT, UR47, URZ, UPT ;  /* 0x000000ff2f00728c */ /* 0x000fc8000bf05270 */
[----:B------:R-:W-:-:S09]  /*3070*/  UISETP.NE.OR UP0, UPT, UR25, 0x1, UP0 ;  /* 0x000000011900788c */ /* 0x000fd20008705670 */
[----:B------:R-:W-:Y:S05]  /*3080*/  BRA.U UP0, `(.L_x_50) ;  /* 0x0000000500487547 */ /* 0x000fea000b800000 */
[----:B------:R-:W-:Y:S01]  /*3090*/  ISETP.GE.U32.AND P2, PT, R0, 0x10, PT ;  /* 0x000000100000780c */ /* 0x000fe20003f46070 */
[----:B------:R-:W-:Y:S01]  /*30a0*/  IMAD.MOV.U32 R12, RZ, RZ, 0x1 ;  /* 0x00000001ff0c7424 */ /* 0x000fe200078e00ff */
[----:B------:R-:W-:Y:S02]  /*30b0*/  CS2R R10, SRZ ;  /* 0x00000000000a7805 */ /* 0x000fe4000001ff00 */
[----:B------:R-:W-:Y:S01]  /*30c0*/  CS2R R8, SRZ ;  /* 0x0000000000087805 */ /* 0x000fe2000001ff00 */
[----:B------:R-:W-:Y:S01]  /*30d0*/  UMOV UR6, 0x400 ;  /* 0x0000040000067882 */ /* 0x000fe20000000000 */
[----:B------:R-:W-:Y:S01]  /*30e0*/  UMOV UR5, URZ ;  /* 0x000000ff00057c82 */ /* 0x000fe20008000000 */
[----:B------:R-:W-:-:S12]  /*30f0*/  ULEA UR6, UR47, UR6, 0x18 ;  /* 0x000000062f067291 */ /* 0x000fd8000f8ec0ff */
.L_x_54:
[----:B------:R-:W-:Y:S02]  /*3100*/  LEA R2, R8, UR6, 0x3 ;  /* 0x0000000608027c11 */ /* 0x000fe4000f8e18ff */
[----:B------:R-:W-:-:S03]  /*3110*/  SHF.L.U32 R4, R9, 0x1f, RZ ;  /* 0x0000001f09047819 */ /* 0x000fc600000006ff */
[----:B------:R-:W-:Y:S01]  /*3120*/  VIADD R5, R2, 0x130 ;  /* 0x0000013002057836 */ /* 0x000fe20000000000 */
[----:B------:R-:W1:Y:S02]  /*3130*/  SYNCS.PHASECHK.TRANS64.TRYWAIT P0, [R2+URZ+0x120], R4 ;  /* 0x00012004020075a7 */ /* 0x000e6400080011ff */
[----:B-1----:R-:W-:Y:S05]  /*3140*/  @!P0 BRA `(.L_x_51) ;  /* 0x00000064003c8947 */ /* 0x002fea0003800000 */
.L_x_168:
[----:B------:R-:W-:Y:S01]  /*3150*/  ULEA UR4, UR5, UR6, 0x3 ;  /* 0x0000000605047291 */ /* 0x000fe2000f8e18ff */
[----:B-1----:R-:W-:Y:S01]  /*3160*/  PRMT R2, RZ, 0x654, R5 ;  /* 0x00000654ff027816 */ /* 0x002fe20000000005 */
[----:B------:R-:W-:Y:S01]  /*3170*/  @!P2 IMAD.MOV.U32 R4, RZ, RZ, 0x10 ;  /* 0x00000010ff04a424 */ /* 0x000fe200078e00ff */
[----:B------:R-:W-:Y:S01]  /*3180*/  SHF.L.U32 R5, R12, 0x1f, RZ ;  /* 0x0000001f0c057819 */ /* 0x000fe200000006ff */
[----:B------:R-:W-:Y:S01]  /*3190*/  UIADD3 UR7, UPT, UPT, UR4, 0xc0, URZ ;  /* 0x000000c004077890 */ /* 0x000fe2000fffe0ff */
[----:B------:R1:W-:Y:S05]  /*31a0*/  SYNCS.ARRIVE.TRANS64.RED.A1T0 RZ, [R2+URZ], RZ ;  /* 0x000000ff02ff79a7 */ /* 0x0003ea00081004ff */
[----:B------:R-:W-:Y:S01]  /*31b0*/  IMAD.U32 R6, RZ, RZ, UR7 ;  /* 0x00000007ff067e24 */ /* 0x000fe2000f8e00ff */
[----:B------:R-:W2:Y:S04]  /*31c0*/  SYNCS.PHASECHK.TRANS64.TRYWAIT P0, [UR4+0xd0], R5 ;  /* 0x0000d005ff0075a7 */ /* 0x000ea80008001104 */
[----:B------:R-:W-:Y:S01]  /*31d0*/  PRMT R6, R0, 0x654, R6 ;  /* 0x0000065400067816 */ /* 0x000fe20000000006 */
[----:B-12---:R-:W-:Y:S06]  /*31e0*/  @!P0 BRA `(.L_x_52) ;  /* 0x0000006400288947 */ /* 0x006fec0003800000 */
.L_x_170:
[----:B------:R-:W-:Y:S01]  /*31f0*/  ULEA UR8, UR5, UR6, 0x4 ;  /* 0x0000000605087291 */ /* 0x000fe2000f8e20ff */
[----:B------:R-:W-:Y:S01]  /*3200*/  SEL R3, R6, R3, !P2 ;  /* 0x0000000306037207 */ /* 0x000fe20005000000 */
[----:B------:R-:W-:Y:S01]  /*3210*/  UIADD3 UR9, UPT, UPT, UR4, 0xc0, URZ ;  /* 0x000000c004097890 */ /* 0x000fe2000fffe0ff */
[----:B-1----:R-:W-:Y:S01]  /*3220*/  LEA R2, R11, UR6, 0x3 ;  /* 0x000000060b027c11 */ /* 0x002fe2000f8e18ff */
[----:B------:R-:W-:Y:S01]  /*3230*/  UIADD3 UR8, UPT, UPT, UR8, 0x150, URZ ;  /* 0x0000015008087890 */ /* 0x000fe2000fffe0ff */
[----:B------:R1:W-:Y:S01]  /*3240*/  @!P2 SYNCS.ARRIVE.TRANS64.RED RZ, [R3+URZ], R4 ;  /* 0x0000000403ffa9a7 */ /* 0x0003e200080004ff */
[----:B------:R-:W-:Y:S01]  /*3250*/  UIADD3 UR4, UPT, UPT, UR5, 0x1, URZ ;  /* 0x0000000105047890 */ /* 0x000fe2000fffe0ff */
[----:B------:R-:W-:-:S03]  /*3260*/  VIADD R8, R8, 0x1 ;  /* 0x0000000108087836 */ /* 0x000fc60000000000 */
[----:B------:R-:W-:Y:S02]  /*3270*/  UISETP.NE.AND UP0, UPT, UR4, 0x2, UPT ;  /* 0x000000020400788c */ /* 0x000fe4000bf05270 */
[----:B------:R-:W-:Y:S01]  /*3280*/  ISETP.NE.AND P0, PT, R8, 0x2, PT ;  /* 0x000000020800780c */ /* 0x000fe20003f05270 */
[----:B------:R-:W-:Y:S06]  /*3290*/  UGETNEXTWORKID.BROADCAST [UR8], [UR9] ;  /* 0x00000000080073ca */ /* 0x000fec0008000100 */
[----:B------:R-:W-:Y:S02]  /*32a0*/  USEL UR7, URZ, 0x1, UP0 ;  /* 0x00000001ff077887 */ /* 0x000fe40008000000 */
[----:B------:R-:W-:-:S04]  /*32b0*/  USEL UR5, UR4, URZ, UP0 ;  /* 0x000000ff04057287 */ /* 0x000fc80008000000 */
[----:B------:R-:W-:Y:S02]  /*32c0*/  LOP3.LUT R12, R12, UR7, RZ, 0x3c, !PT ;  /* 0x000000070c0c7c12 */ /* 0x000fe4000f8e3cff */
[----:B-1----:R-:W-:-:S04]  /*32d0*/  SHF.L.U32 R4, R10, 0x1f, RZ ;  /* 0x0000001f0a047819 */ /* 0x002fc800000006ff */
[----:B------:R-:W1:Y:S02]  /*32e0*/  SYNCS.PHASECHK.TRANS64.TRYWAIT P1, [R2+URZ+0xc0], R4 ;  /* 0x0000c004020075a7 */ /* 0x000e6400080211ff */
[----:B-1----:R-:W-:Y:S05]  /*32f0*/  @!P1 BRA `(.L_x_53) ;  /* 0x0000006000fc9947 */ /* 0x002fea0003800000 */
.L_x_171:
[C---:B-1----:R-:W-:Y:S01]  /*3300*/  LEA R4, R11.reuse, UR6, 0x4 ;  /* 0x000000060b047c11 */ /* 0x042fe2000f8e20ff */
[----:B------:R-:W-:Y:S01]  /*3310*/  VIADD R2, R2, 0xd0 ;  /* 0x000000d002027836 */ /* 0x000fe20000000000 */
[----:B------:R-:W-:Y:S01]  /*3320*/  SEL R8, R8, RZ, P0 ;  /* 0x000000ff08087207 */ /* 0x000fe20000000000 */
[----:B------:R-:W-:-:S03]  /*3330*/  VIADD R11, R11, 0x1 ;  /* 0x000000010b0b7836 */ /* 0x000fc60000000000 */
[----:B------:R-:W1:Y:S01]  /*3340*/  LDS.128 R4, [R4+0x150] ;  /* 0x0001500004047984 */ /* 0x000e620000000c00 */
[----:B------:R-:W-:Y:S02]  /*3350*/  PRMT R2, RZ, 0x654, R2 ;  /* 0x00000654ff027816 */ /* 0x000fe40000000002 */
[C---:B------:R-:W-:Y:S01]  /*3360*/  ISETP.NE.AND P1, PT, R11.reuse, 0x2, PT ;  /* 0x000000020b00780c */ /* 0x040fe20003f25270 */
[----:B------:R-:W-:Y:S01]  /*3370*/  @!PT LDS RZ, [RZ] ;  /* 0x00000000fffff984 */ /* 0x000fe20000000800 */
[----:B------:R-:W-:Y:S01]  /*3380*/  @!PT LDS RZ, [RZ] ;  /* 0x00000000fffff984 */ /* 0x000fe20000000800 */
[----:B------:R-:W-:Y:S01]  /*3390*/  @!PT LDS RZ, [RZ] ;  /* 0x00000000fffff984 */ /* 0x000fe20000000800 */
[----:B------:R-:W-:Y:S01]  /*33a0*/  @!PT LDS RZ, [RZ] ;  /* 0x00000000fffff984 */ /* 0x000fe20000000800 */
[----:B------:R2:W-:Y:S06]  /*33b0*/  MEMBAR.ALL.CTA ;  /* 0x0000000000007992 */ /* 0x0005ec0000008000 */
[----:B--2---:R-:W2:Y:S01]  /*33c0*/  FENCE.VIEW.ASYNC.S ;  /* 0x00000000000073c6 */ /* 0x004ea20000000000 */
[----:B------:R-:W-:Y:S01]  /*33d0*/  SEL R11, R11, RZ, P1 ;  /* 0x000000ff0b0b7207 */ /* 0x000fe20000800000 */
[----:B--2---:R2:W-:Y:S01]  /*33e0*/  SYNCS.ARRIVE.TRANS64.RED.A1T0 RZ, [R2+URZ], RZ ;  /* 0x000000ff02ff79a7 */ /* 0x0045e200081004ff */
[----:B-1----:R-:W-:-:S02]  /*33f0*/  LOP3.LUT P3, RZ, R6, 0x1, RZ, 0xc0, !PT ;  /* 0x0000000106ff7812 */ /* 0x002fc4000786c0ff */
[----:B------:R-:W-:-:S04]  /*3400*/  SEL R4, RZ, 0x1, P1 ;  /* 0x00000001ff047807 */ /* 0x000fc80000800000 */
[----:B------:R-:W-:Y:S02]  /*3410*/  LOP3.LUT R10, R10, R4, RZ, 0x3c, !PT ;  /* 0x000000040a0a7212 */ /* 0x000fe400078e3cff */
[----:B--2---:R-:W-:-:S04]  /*3420*/  SEL R2, RZ, 0x1, P0 ;  /* 0x00000001ff027807 */ /* 0x004fc80000000000 */
[----:B------:R-:W-:Y:S01]  /*3430*/  LOP3.LUT R9, R9, R2, RZ, 0x3c, !PT ;  /* 0x0000000209097212 */ /* 0x000fe200078e3cff */
[----:B------:R-:W-:Y:S06]  /*3440*/  @P3 BRA `(.L_x_54) ;  /* 0xfffffffc002c3947 */ /* 0x000fec000383ffff */
[----:B------:R-:W-:Y:S01]  /*3450*/  ULEA UR4, UR5, UR6, 0x3 ;  /* 0x0000000605047291 */ /* 0x000fe2000f8e18ff */
[----:B------:R-:W-:-:S08]  /*3460*/  SHF.L.U32 R2, R12, 0x1f, RZ ;  /* 0x0000001f0c027819 */ /* 0x000fd000000006ff */
[----:B------:R-:W1:Y:S02]  /*3470*/  SYNCS.PHASECHK.TRANS64 P0, [UR4+0xd0], R2 ;  /* 0x0000d002ff0075a7 */ /* 0x000e640008001004 */
[----:B-1----:R-:W-:Y:S05]  /*3480*/  @P0 BRA `(.L_x_55) ;  /* 0x0000000000080947 */ /* 0x002fea0003800000 */
[----:B------:R-:W1:Y:S02]  /*3490*/  SYNCS.PHASECHK.TRANS64.TRYWAIT P0, [UR4+0xd0], R2 ;  /* 0x0000d002ff0075a7 */ /* 0x000e640008001104 */
[----:B-1----:R-:W-:Y:S05]  /*34a0*/  @!P0 BRA `(.L_x_56) ;  /* 0x0000006000a48947 */ /* 0x002fea0003800000 */
.L_x_55:
[----:B------:R-:W-:-:S04]  /*34b0*/  UIADD3 UR7, UPT, UPT, UR5, 0x1, URZ ;  /* 0x0000000105077890 */ /* 0x000fc8000fffe0ff */
[----:B------:R-:W-:-:S04]  /*34c0*/  UISETP.NE.AND UP0, UPT, UR7, 0x2, UPT ;  /* 0x000000020700788c */ /* 0x000fc8000bf05270 */
[----:B------:R-:W-:Y:S02]  /*34d0*/  USEL UR8, URZ, 0x1, UP0 ;  /* 0x00000001ff087887 */ /* 0x000fe40008000000 */
[----:B------:R-:W-:-:S04]  /*34e0*/  USEL UR7, UR7, URZ, UP0 ;  /* 0x000000ff07077287 */ /* 0x000fc80008000000 */
[----:B------:R-:W-:Y:S01]  /*34f0*/  ULEA UR7, UR7, UR6, 0x3 ;  /* 0x0000000607077291 */ /* 0x000fe2000f8e18ff */
[----:B-1----:R-:W-:-:S04]  /*3500*/  LOP3.LUT R2, R12, UR8, RZ, 0x3c, !PT ;  /* 0x000000080c027c12 */ /* 0x002fc8000f8e3cff */
[----:B------:R-:W-:-:S04]  /*3510*/  SHF.L.U32 R0, R2, 0x1f, RZ ;  /* 0x0000001f02007819 */ /* 0x000fc800000006ff */
[----:B------:R-:W1:Y:S02]  /*3520*/  SYNCS.PHASECHK.TRANS64 P0, [UR7+0xd0], R0 ;  /* 0x0000d000ff0075a7 */ /* 0x000e640008001007 */
[----:B-1----:R-:W-:Y:S05]  /*3530*/  @P0 EXIT ;  /* 0x000000000000094d */ /* 0x002fea0003800000 */
[----:B------:R-:W-:Y:S02]  /*3540*/  SHF.L.U32 R2, R2, 0x1f, RZ ;  /* 0x0000001f02027819 */ /* 0x000fe400000006ff */
[----:B------:R-:W-:-:S07]  /*3550*/  MOV R0, UR7 ;  /* 0x0000000700007c02 */ /* 0x000fce0008000f00 */
.L_x_57:
[----:B-1----:R1:W2:Y:S02]  /*3560*/  SYNCS.PHASECHK.TRANS64.TRYWAIT P0, [R0+URZ+0xd0], R2 ;  /* 0x0000d002000075a7 */ /* 0x0022a400080011ff */
[----:B--2---:R-:W-:Y:S05]  /*3570*/  @!P0 NANOSLEEP.SYNCS 0x989680 ;  /* 0x009896800000895d */ /* 0x004fea0003900000 */
[----:B------:R-:W2:Y:S02]  /*3580*/  @!P0 SYNCS.PHASECHK.TRANS64 P0, [R0+URZ+0xd0], R2 ;  /* 0x0000d002000085a7 */ /* 0x000ea400080010ff */
[----:B--2---:R-:W-:Y:S05]  /*3590*/  @P0 EXIT ;  /* 0x000000000000094d */ /* 0x004fea0003800000 */
[----:B------:R-:W-:Y:S05]  /*35a0*/  BRA `(.L_x_57) ;  /* 0xfffffffc00ec7947 */ /* 0x000fea000383ffff */
.L_x_50:
[----:B------:R-:W-:Y:S05]  /*35b0*/  BRA.U UP4, `(.L_x_58) ;  /* 0x0000001104d87547 */ /* 0x000fea000b800000 */
[----:B------:R-:W-:Y:S01]  /*35c0*/  UMOV UR4, 0x40 ;  /* 0x0000004000047882 */ /* 0x000fe20000000000 */
[----:B------:R-:W-:Y:S01]  /*35d0*/  NOP ;  /* 0x0000000000007918 */ /* 0x000fe20000000000 */
[----:B------:R-:W-:Y:S01]  /*35e0*/  ULEA UR5, UR47, UR4, 0x18 ;  /* 0x000000042f057291 */ /* 0x000fe2000f8ec0ff */
[----:B------:R-:W-:Y:S02]  /*35f0*/  UMOV UR6, 0x400 ;  /* 0x0000040000067882 */ /* 0x000fe40000000000 */
[----:B------:R-:W-:-:S06]  /*3600*/  ULEA UR6, UR47, UR6, 0x18 ;  /* 0x000000062f067291 */ /* 0x000fcc000f8ec0ff */
[----:B------:R-:W1:Y:S02]  /*3610*/  LDS.U8 R0, [UR5+0x1c] ;  /* 0x00001c05ff007984 */ /* 0x000e640008000000 */
[----:B-1----:R-:W-:-:S13]  /*3620*/  ISETP.NE.AND P0, PT, R0, RZ, PT ;  /* 0x000000ff0000720c */ /* 0x002fda0003f05270 */
[----:B------:R-:W-:Y:S05]  /*3630*/  @P0 BRA `(.L_x_59) ;  /* 0x0000000400080947 */ /* 0x000fea0003800000 */
[----:B------:R-:W-:Y:S02]  /*3640*/  UISETP.NE.U32.AND UP1, UPT, UR48, 0x1, UPT ;  /* 0x000000013000788c */ /* 0x000fe4000bf25070 */
[----:B------:R-:W-:-:S07]  /*3650*/  UIADD3 UR7, UPT, UPT, UR5, 0x8, URZ ;  /* 0x0000000805077890 */ /* 0x000fce000fffe0ff */
[----:B------:R-:W-:Y:S05]  /*3660*/  BRA.U !UP1, `(.L_x_60) ;  /* 0x00000001099c7547 */ /* 0x000fea000b800000 */
[----:B------:R-:W-:Y:S01]  /*3670*/  ELECT P0, URZ, PT ;  /* 0x0000000000ff782f */ /* 0x000fe20003800000 */
[----:B------:R-:W-:-:S12]  /*3680*/  BSSY B0, `(.L_x_60) ;  /* 0x0000025000007945 */ /* 0x000fd80003800000 */
[----:B------:R-:W-:Y:S05]  /*3690*/  @!P0 BRA `(.L_x_61) ;  /* 0x00000000008c8947 */ /* 0x000fea0003800000 */
[----:B------:R-:W-:-:S05]  /*36a0*/  UMOV UR4, 0x10 ;  /* 0x0000001000047882 */ /* 0x000fca0000000000 */
[----:B------:R-:W-:Y:S04]  /*36b0*/  DEPBAR.LE SB1, 0x36 ;  /* 0x00009d800000791a */ /* 0x000fe80000000000 */
[----:B------:R-:W1:Y:S02]  /*36c0*/  UTCATOMSWS.2CTA.FIND_AND_SET.ALIGN UP0, UR4, UR4 ;  /* 0x00000004000475e3 */ /* 0x000e640008200800 */
[----:B-1----:R-:W-:Y:S01]  /*36d0*/  MOV R10, UR4 ;  /* 0x00000004000a7c02 */ /* 0x002fe20008000f00 */
[----:B------:R-:W-:Y:S06]  /*36e0*/  BRA.U UP0, `(.L_x_62) ;  /* 0x0000000100187547 */ /* 0x000fec000b800000 */
.L_x_63:
[----:B------:R-:W-:Y:S05]  /*36f0*/  NANOSLEEP 0x64 ;  /* 0x000000640000795d */ /* 0x000fea0003800000 */
[----:B------:R-:W-:-:S05]  /*3700*/  UMOV UR4, 0x10 ;  /* 0x0000001000047882 */ /* 0x000fca0000000000 */
[----:B------:R-:W-:Y:S04]  /*3710*/  DEPBAR.LE SB1, 0x36 ;  /* 0x00009d800000791a */ /* 0x000fe80000000000 */
[----:B------:R-:W1:Y:S02]  /*3720*/  UTCATOMSWS.2CTA.FIND_AND_SET.ALIGN UP0, UR4, UR4 ;  /* 0x00000004000475e3 */ /* 0x000e640008200800 */
[----:B-1----:R-:W-:Y:S01]  /*3730*/  MOV R10, UR4 ;  /* 0x00000004000a7c02 */ /* 0x002fe20008000f00 */
[----:B------:R-:W-:Y:S05]  /*3740*/  BRA.U !UP0, `(.L_x_63) ;  /* 0xfffffffd08e87547 */ /* 0x000fea000b83ffff */
.L_x_62:
[----:B------:R-:W1:Y:S01]  /*3750*/  LDS R6, [UR5+0x10] ;  /* 0x00001005ff067984 */ /* 0x000e620008000800 */
[----:B------:R-:W-:Y:S01]  /*3760*/  IMAD.U32 R0, RZ, RZ, UR6 ;  /* 0x00000006ff007e24 */ /* 0x000fe2000f8e00ff */
[----:B------:R-:W-:-:S03]  /*3770*/  MOV R4, UR49 ;  /* 0x0000003100047c02 */ /* 0x000fc60008000f00 */
[----:B------:R-:W-:Y:S01]  /*3780*/  VIADD R0, R0, 0x170 ;  /* 0x0000017000007836 */ /* 0x000fe20000000000 */
[----:B-1----:R-:W-:-:S04]  /*3790*/  SHF.L.U32 R6, R6, 0x1f, RZ ;  /* 0x0000001f06067819 */ /* 0x002fc800000006ff */
[----:B------:R-:W1:Y:S02]  /*37a0*/  SYNCS.PHASECHK.TRANS64.TRYWAIT P0, [UR5+0x8], R6 ;  /* 0x00000806ff0075a7 */ /* 0x000e640008001105 */
[----:B-1----:R-:W-:Y:S05]  /*37b0*/  @P0 BRA `(.L_x_64) ;  /* 0x0000000000080947 */ /* 0x002fea0003800000 */
[----:B------:R-:W1:Y:S02]  /*37c0*/  SYNCS.PHASECHK.TRANS64.TRYWAIT P0, [UR5+0x8], R6 ;  /* 0x00000806ff0075a7 */ /* 0x000e640008001105 */
[----:B-1----:R-:W-:Y:S05]  /*37d0*/  @!P0 BRA `(.L_x_65) ;  /* 0x0000005c00f08947 */ /* 0x002fea0003800000 */
.L_x_64:
[----:B------:R-:W-:Y:S01]  /*37e0*/  PRMT R4, R4, 0x654, R0 ;  /* 0x0000065404047816 */ /* 0x000fe20000000000 */
[----:B------:R-:W-:Y:S01]  /*37f0*/  HFMA2 R0, -RZ, RZ, 0, 5.9604644775390625e-08 ;  /* 0x00000001ff007431 */ /* 0x000fe200000001ff */
[----:B------:R-:W-:Y:S01]  /*3800*/  UPRMT UR4, UR49, 0x654, UR7 ;  /* 0x0000065431047896 */ /* 0x000fe20008000007 */
[----:B------:R-:W-:Y:S02]  /*3810*/  IMAD.MOV.U32 R8, RZ, RZ, 0xffff ;  /* 0x0000ffffff087424 */ /* 0x000fe400078e00ff */
[----:B-1----:R-:W-:Y:S02]  /*3820*/  IMAD.MOV.U32 R6, RZ, RZ, 0x4 ;  /* 0x00000004ff067424 */ /* 0x002fe400078e00ff */
[----:B------:R-:W-:Y:S01]  /*3830*/  IMAD.SHL.U32 R9, R10, 0x20, RZ ;  /* 0x000000200a097824 */ /* 0x000fe200078e00ff */
[----:B------:R-:W-:Y:S02]  /*3840*/  MOV R5, UR4 ;  /* 0x0000000400057c02 */ /* 0x000fe40008000f00 */
[-C--:B------:R-:W-:Y:S01]  /*3850*/  SHF.L.U32 R8, R8, R10.reuse, RZ ;  /* 0x0000000a08087219 */ /* 0x080fe200000006ff */
[----:B------:R1:W-:Y:S01]  /*3860*/  SYNCS.ARRIVE.TRANS64.RED RZ, [UR4], R6 ;  /* 0x00000006ffff79a7 */ /* 0x0003e20008000404 */
[----:B------:R-:W-:Y:S01]  /*3870*/  SHF.L.U32 R7, R0, R10, RZ ;  /* 0x0000000a00077219 */ /* 0x000fe200000006ff */
[----:B------:R1:W-:Y:S04]  /*3880*/  STS [UR6+0x170], R9 ;  /* 0x00017009ff007988 */ /* 0x0003e80008000806 */
[----:B------:R1:W-:Y:S04]  /*3890*/  STAS [R4.64], R10 ;  /* 0x0000000a04007dbd */ /* 0x0003e8000c0008ff */
[----:B------:R1:W-:Y:S04]  /*38a0*/  ATOMS.OR RZ, [UR5+0x14], R8 ;  /* 0x00001408ffff798c */ /* 0x0003e8000b000005 */
[----:B------:R1:W-:Y:S04]  /*38b0*/  ATOMS.OR RZ, [UR5+0x18], R7 ;  /* 0x00001807ffff798c */ /* 0x0003e8000b000005 */
[----:B------:R1:W-:Y:S02]  /*38c0*/  ATOMS.XOR RZ, [UR5+0x10], R0 ;  /* 0x00001000ffff798c */ /* 0x0003e4000b800005 */
.L_x_61:
[----:B------:R-:W-:Y:S05]  /*38d0*/  BSYNC B0 ;  /* 0x0000000000007941 */ /* 0x000fea0003800000 */
.L_x_60:
[----:B------:R-:W-:Y:S05]  /*38e0*/  BRA.U UP1, `(.L_x_66) ;  /* 0x00000001016c7547 */ /* 0x000fea000b800000 */
[----:B------:R-:W-:-:S03]  /*38f0*/  UMOV UR4, 0xffffffff ;  /* 0xffffffff00047882 */ /* 0x000fc60000000000 */
[----:B------:R-:W-:Y:S05]  /*3900*/  BRA.DIV UR4, `(.L_x_67) ;  /* 0x0000005e04bc7947 */ /* 0x000fea000b800000 */
[----:B------:R-:W-:-:S13]  /*3910*/  ELECT P6, URZ, PT ;  /* 0x0000000000ff782f */ /* 0x000fda00038c0000 */
.L_x_175:
[----:B------:R-:W-:Y:S05]  /*3920*/  @!P6 BRA `(.L_x_66) ;  /* 0x00000000005ce947 */ /* 0x000fea0003800000 */
[----:B-1----:R-:W1:Y:S02]  /*3930*/  LDS R4, [UR5+0x10] ;  /* 0x00001005ff047984 */ /* 0x002e640008000800 */
[----:B-1----:R-:W-:-:S04]  /*3940*/  SHF.L.U32 R4, R4, 0x1f, RZ ;  /* 0x0000001f04047819 */ /* 0x002fc800000006ff */
[----:B------:R-:W1:Y:S02]  /*3950*/  SYNCS.PHASECHK.TRANS64.TRYWAIT P0, [UR5+0x8], R4 ;  /* 0x00000804ff0075a7 */ /* 0x000e640008001105 */
[----:B-1----:R-:W-:Y:S05]  /*3960*/  @P0 BRA `(.L_x_68) ;  /* 0x0000000000080947 */ /* 0x002fea0003800000 */
[----:B------:R-:W1:Y:S02]  /*3970*/  SYNCS.PHASECHK.TRANS64.TRYWAIT P0, [UR5+0x8], R4 ;  /* 0x00000804ff0075a7 */ /* 0x000e640008001105 */
[----:B-1----:R-:W-:Y:S05]  /*3980*/  @!P0 BRA `(.L_x_69) ;  /* 0x0000005c00bc8947 */ /* 0x002fea0003800000 */
.L_x_68:
[----:B------:R-:W2:Y:S01]  /*3990*/  LDS R6, [UR6+0x170] ;  /* 0x00017006ff067984 */ /* 0x000ea20008000800 */
[----:B-1----:R-:W-:Y:S02]  /*39a0*/  HFMA2 R0, -RZ, RZ, 0, 5.9604644775390625e-08 ;  /* 0x00000001ff007431 */ /* 0x002fe400000001ff */
[----:B------:R-:W-:Y:S01]  /*39b0*/  IMAD.MOV.U32 R4, RZ, RZ, 0xffff ;  /* 0x0000ffffff047424 */ /* 0x000fe200078e00ff */
[----:B------:R-:W-:Y:S01]  /*39c0*/  UPRMT UR4, UR49, 0x654, UR7 ;  /* 0x0000065431047896 */ /* 0x000fe20008000007 */
[----:B--2---:R-:W-:-:S03]  /*39d0*/  IMAD.SHL.U32 R5, R6, 0x20, RZ ;  /* 0x0000002006057824 */ /* 0x004fc600078e00ff */
[-C--:B------:R-:W-:Y:S02]  /*39e0*/  SHF.L.U32 R4, R4, R6.reuse, RZ ;  /* 0x0000000604047219 */ /* 0x080fe400000006ff */
[----:B------:R-:W-:Y:S01]  /*39f0*/  SHF.L.U32 R6, R0, R6, RZ ;  /* 0x0000000600067219 */ /* 0x000fe200000006ff */
[----:B------:R2:W-:Y:S04]  /*3a00*/  STS [UR6+0x170], R5 ;  /* 0x00017005ff007988 */ /* 0x0005e80008000806 */
[----:B------:R2:W-:Y:S04]  /*3a10*/  ATOMS.OR RZ, [UR5+0x14], R4 ;  /* 0x00001404ffff798c */ /* 0x0005e8000b000005 */
[----:B------:R2:W-:Y:S01]  /*3a20*/  ATOMS.OR RZ, [UR5+0x18], R6 ;  /* 0x00001806ffff798c */ /* 0x0005e2000b000005 */
[----:B------:R-:W-:Y:S03]  /*3a30*/  SYNCS.ARRIVE.TRANS64.RED.A1T0 RZ, [UR4], RZ ;  /* 0x000000ffffff79a7 */ /* 0x000fe60008100404 */
[----:B------:R2:W-:Y:S01]  /*3a40*/  ATOMS.XOR RZ, [UR5+0x10], R0 ;  /* 0x00001000ffff798c */ /* 0x0005e2000b800005 */
[----:B------:R-:W-:Y:S05]  /*3a50*/  BRA `(.L_x_66) ;  /* 0x0000000000107947 */ /* 0x000fea0003800000 */
.L_x_59:
[----:B------:R-:W-:Y:S02]  /*3a60*/  MOV R0, 0xffffffff ;  /* 0xffffffff00007802 */ /* 0x000fe40000000f00 */
[----:B------:R-:W-:-:S03]  /*3a70*/  MOV R4, 0x3aa0 ;  /* 0x00003aa000047802 */ /* 0x000fc60000000f00 */
[----:B------:R1:W-:Y:S04]  /*3a80*/  STS [UR6+0x170], R0 ;  /* 0x00017000ff007988 */ /* 0x0003e80008000806 */
[----:B-1---5:R-:W-:Y:S05]  /*3a90*/  CALL.REL.NOINC `($__internal_1_$__cuda_sm10x_tcgen05_guardrail_trap_phase_invalid_during_alloc) ;  /* 0x0000006400907944 */ /* 0x022fea0003c00000 */
.L_x_66:
[----:B------:R-:W-:Y:S05]  /*3aa0*/  WARPSYNC.ALL ;  /* 0x0000000000007948 */ /* 0x000fea0003800000 */
[----:B------:R-:W3:Y:S01]  /*3ab0*/  S2UR UR4, SR_CgaCtaId ;  /* 0x00000000000479c3 */ /* 0x000ee20000008800 */
[----:B------:R-:W-:Y:S01]  /*3ac0*/  UMOV UR26, 0x400 ;  /* 0x00000400001a7882 */ /* 0x000fe20000000000 */
[----:B------:R-:W-:-:S06]  /*3ad0*/  NOP ;  /* 0x0000000000007918 */ /* 0x000fcc0000000000 */
[----:B------:R-:W-:Y:S06]  /*3ae0*/  BAR.ARV 0x6, 0xa0 ;  /* 0x0182800000007b1d */ /* 0x000fec0000002000 */
[----:B------:R-:W4:Y:S01]  /*3af0*/  LDCU UR6, c[0x0][0x38c] ;  /* 0x00007180ff0677ac */ /* 0x000f220008000800 */
[----:B------:R-:W-:Y:S01]  /*3b00*/  LOP3.LUT R3, R3, 0xffff, RZ, 0xc0, !PT ;  /* 0x0000ffff03037812 */ /* 0x000fe200078ec0ff */
[----:B-1----:R-:W-:Y:S01]  /*3b10*/  IMAD.MOV.U32 R9, RZ, RZ, 0x1 ;  /* 0x00000001ff097424 */ /* 0x002fe200078e00ff */
[----:B------:R-:W-:Y:S01]  /*3b20*/  LOP3.LUT R2, R2, 0xffff, RZ, 0xc0, !PT ;  /* 0x0000ffff02027812 */ /* 0x000fe200078ec0ff */
[----:B------:R-:W-:Y:S01]  /*3b30*/  IMAD.MOV.U32 R8, RZ, RZ, RZ ;  /* 0x000000ffff087224 */ /* 0x000fe200078e00ff */
[----:B------:R-:W-:Y:S01]  /*3b40*/  R2UR UR28, R3 ;  /* 0x00000000031c72ca */ /* 0x000fe200000e0000 */
[----:B------:R-:W-:Y:S01]  /*3b50*/  UMOV UR32, URZ ;  /* 0x000000ff00207c82 */ /* 0x000fe20008000000 */
[----:B------:R-:W-:-:S02]  /*3b60*/  R2UR UR42, R2 ;  /* 0x00000000022a72ca */ /* 0x000fc400000e0000 */
[----:B------:R-:W-:Y:S01]  /*3b70*/  CS2R R2, SRZ ;  /* 0x0000000000027805 */ /* 0x000fe2000001ff00 */
[----:B------:R-:W-:Y:S01]  /*3b80*/  UMOV UR23, URZ ;  /* 0x000000ff00177c82 */ /* 0x000fe20008000000 */
[----:B---3--:R-:W-:Y:S01]  /*3b90*/  ULEA UR26, UR4, UR26, 0x18 ;  /* 0x0000001a041a7291 */ /* 0x008fe2000f8ec0ff */
[----:B------:R-:W-:Y:S01]  /*3ba0*/  UMOV UR22, URZ ;  /* 0x000000ff00167c82 */ /* 0x000fe20008000000 */
[----:B------:R-:W-:Y:S02]  /*3bb0*/  UISETP.NE.AND UP3, UPT, UR48, URZ, UPT ;  /* 0x000000ff3000728c */ /* 0x000fe4000bf65270 */
[----:B------:R-:W-:Y:S02]  /*3bc0*/  UIADD3 UR5, UPT, UPT, UR26, 0x4300, URZ ;  /* 0x000043001a057890 */ /* 0x000fe4000fffe0ff */
[----:B------:R-:W-:-:S03]  /*3bd0*/  UIADD3 UR4, UPT, UPT, UR26, 0x12300, URZ ;  /* 0x000123001a047890 */ /* 0x000fc6000fffe0ff */
[----:B--2---:R-:W1:Y:S01]  /*3be0*/  LDS R0, [UR26+0x170] ;  /* 0x0001701aff007984 */ /* 0x004e620008000800 */
[----:B----4-:R-:W-:Y:S02]  /*3bf0*/  UIADD3 UR6, UPT, UPT, UR6, 0x3f, URZ ;  /* 0x0000003f06067890 */ /* 0x010fe4000fffe0ff */
[----:B------:R-:W-:Y:S02]  /*3c00*/  USHF.R.U32.HI UR5, URZ, 0x4, UR5 ;  /* 0x00000004ff057899 */ /* 0x000fe40008011605 */
[----:B------:R-:W-:Y:S02]  /*3c10*/  USHF.R.S32.HI UR33, URZ, 0x1f, UR6 ;  /* 0x0000001fff217899 */ /* 0x000fe40008011406 */
[----:B------:R-:W-:Y:S02]  /*3c20*/  USHF.R.U32.HI UR4, URZ, 0x4, UR4 ;  /* 0x00000004ff047899 */ /* 0x000fe40008011604 */
[----:B------:R-:W-:Y:S02]  /*3c30*/  ULEA.HI UR33, UR33, UR6, URZ, 0x6 ;  /* 0x0000000621217291 */ /* 0x000fe4000f8f30ff */
[----:B------:R-:W-:-:S02]  /*3c40*/  ULOP3.LUT UR5, UR5, 0x3fff, URZ, 0xc0, !UPT ;  /* 0x00003fff05057892 */ /* 0x000fc4000f8ec0ff */
[----:B------:R-:W-:Y:S02]  /*3c50*/  USHF.R.S32.HI UR33, URZ, 0x6, UR33 ;  /* 0x00000006ff217899 */ /* 0x000fe40008011421 */
[----:B------:R-:W-:Y:S02]  /*3c60*/  ULOP3.LUT UR30, UR4, 0x3fff, URZ, 0xc0, !UPT ;  /* 0x00003fff041e7892 */ /* 0x000fe4000f8ec0ff */
[----:B------:R-:W-:Y:S01]  /*3c70*/  UISETP.LT.AND UP0, UPT, UR33, 0x1, UPT ;  /* 0x000000012100788c */ /* 0x000fe2000bf01270 */
[----:B------:R-:W-:Y:S01]  /*3c80*/  UMOV UR40, 0x0 ;  /* 0x0000000000287882 */ /* 0x000fe20000000000 */
[----:B------:R-:W-:Y:S01]  /*3c90*/  UMOV UR41, 0x8200010 ;  /* 0x0820001000297882 */ /* 0x000fe20000000000 */
[----:B------:R-:W-:Y:S02]  /*3ca0*/  ULOP3.LUT UR29, UR5, 0x10000, URZ, 0xfc, !UPT ;  /* 0x00010000051d7892 */ /* 0x000fe4000f8efcff */
[----:B------:R-:W-:Y:S02]  /*3cb0*/  ULOP3.LUT UR30, UR30, 0x10000, URZ, 0xfc, !UPT ;  /* 0x000100001e1e7892 */ /* 0x000fe4000f8efcff */
[----:B------:R-:W-:Y:S01]  /*3cc0*/  USEL UR43, UR33, 0x1, !UP0 ;  /* 0x00000001212b7887 */ /* 0x000fe2000c000000 */
[----:B------:R-:W-:Y:S01]  /*3cd0*/  UMOV UR38, 0x0 ;  /* 0x0000000000267882 */ /* 0x000fe20000000000 */
[----:B------:R-:W-:Y:S01]  /*3ce0*/  UMOV UR39, 0x8200010 ;  /* 0x0820001000277882 */ /* 0x000fe20000000000 */
[----:B------:R-:W-:Y:S01]  /*3cf0*/  UMOV UR36, 0x0 ;  /* 0x0000000000247882 */ /* 0x000fe20000000000 */
[----:B------:R-:W-:Y:S01]  /*3d00*/  UMOV UR37, 0x8200010 ;  /* 0x0820001000257882 */ /* 0x000fe20000000000 */
[----:B------:R-:W-:Y:S01]  /*3d10*/  UMOV UR34, 0x0 ;  /* 0x0000000000227882 */ /* 0x000fe20000000000 */
[----:B------:R-:W-:Y:S01]  /*3d20*/  UMOV UR35, 0x8200010 ;  /* 0x0820001000237882 */ /* 0x000fe20000000000 */
[----:B-1----:R-:W-:-:S15]  /*3d30*/  R2UR UR44, R0 ;  /* 0x00000000002c72ca */ /* 0x002fde00000e0000 */
.L_x_77:
[C---:B------:R-:W-:Y:S02]  /*3d40*/  LEA R0, R8.reuse, UR26, 0x3 ;  /* 0x0000001a08007c11 */ /* 0x040fe4000f8e18ff */
[----:B------:R-:W-:Y:S02]  /*3d50*/  SHF.L.U32 R4, R3, 0x1f, RZ ;  /* 0x0000001f03047819 */ /* 0x000fe400000006ff */
[----:B------:R-:W-:Y:S02]  /*3d60*/  LEA R5, R8, UR26, 0x4 ;  /* 0x0000001a08057c11 */ /* 0x000fe4000f8e20ff */
[----:B------:R-:W1:Y:S02]  /*3d70*/  SYNCS.PHASECHK.TRANS64.TRYWAIT P0, [R0+URZ+0xc0], R4 ;  /* 0x0000c004000075a7 */ /* 0x000e6400080011ff */
[----:B-1-3--:R-:W-:Y:S05]  /*3d80*/  @!P0 BRA `(.L_x_70) ;  /* 0x0000005800d48947 */ /* 0x00afea0003800000 */
.L_x_176:
[----:B-1----:R-:W1:Y:S01]  /*3d90*/  LDS.128 R4, [R5+0x150] ;  /* 0x0001500005047984 */ /* 0x002e620000000c00 */
[----:B------:R-:W-:Y:S02]  /*3da0*/  VIADD R0, R0, 0xd0 ;  /* 0x000000d000007836 */ /* 0x000fe40000000000 */
[----:B------:R-:W-:Y:S01]  /*3db0*/  VIADD R8, R8, 0x1 ;  /* 0x0000000108087836 */ /* 0x000fe20000000000 */
[----:B------:R-:W-:Y:S01]  /*3dc0*/  @!PT LDS RZ, [RZ] ;  /* 0x00000000fffff984 */ /* 0x000fe20000000800 */
[----:B------:R-:W-:Y:S01]  /*3dd0*/  @!PT LDS RZ, [RZ] ;  /* 0x00000000fffff984 */ /* 0x000fe20000000800 */
[----:B------:R-:W-:Y:S01]  /*3de0*/  @!PT LDS RZ, [RZ] ;  /* 0x00000000fffff984 */ /* 0x000fe20000000800 */
[----:B------:R-:W-:Y:S01]  /*3df0*/  @!PT LDS RZ, [RZ] ;  /* 0x00000000fffff984 */ /* 0x000fe20000000800 */
[----:B------:R2:W-:Y:S06]  /*3e00*/  MEMBAR.ALL.CTA ;  /* 0x0000000000007992 */ /* 0x0005ec0000008000 */
[----:B--2---:R-:W2:Y:S01]  /*3e10*/  FENCE.VIEW.ASYNC.S ;  /* 0x00000000000073c6 */ /* 0x004ea20000000000 */
[----:B------:R-:W-:-:S04]  /*3e20*/  PRMT R0, RZ, 0x654, R0 ;  /* 0x00000654ff007816 */ /* 0x000fc80000000000 */
[----:B--2---:R2:W-:Y:S01]  /*3e30*/  SYNCS.ARRIVE.TRANS64.RED.A1T0 RZ, [R0+URZ], RZ ;  /* 0x000000ff00ff79a7 */ /* 0x0045e200081004ff */
[----:B-1----:R-:W-:Y:S01]  /*3e40*/  LOP3.LUT P1, RZ, R6, 0x1, RZ, 0xc0, !PT ;  /* 0x0000000106ff7812 */ /* 0x002fe2000782c0ff */
[----:B--2---:R-:W-:-:S12]  /*3e50*/  BRA.U UP3, `(.L_x_71) ;  /* 0x0000000503087547 */ /* 0x004fd8000b800000 */
[----:B------:R-:W1:Y:S01]  /*3e60*/  LDCU UR4, c[0x0][0x38c] ;  /* 0x00007180ff0477ac */ /* 0x000e620008000800 */
[----:B------:R-:W-:Y:S02]  /*3e70*/  PLOP3.LUT P2, PT, PT, PT, PT, 0x80, 0x8 ;  /* 0x000000000008781c */ /* 0x000fe40003f4f070 */
[----:B------:R-:W-:Y:S01]  /*3e80*/  SHF.L.U32 R4, R9, 0x1f, RZ ;  /* 0x0000001f09047819 */ /* 0x000fe200000006ff */
[----:B------:R-:W-:Y:S02]  /*3e90*/  ULEA UR31, UR32, UR26, 0x3 ;  /* 0x0000001a201f7291 */ /* 0x000fe4000f8e18ff */
[----:B------:R-:W-:Y:S02]  /*3ea0*/  ULEA UR11, UR32, UR44, 0x6 ;  /* 0x0000002c200b7291 */ /* 0x000fe4000f8e30ff */
[----:B-1----:R-:W-:-:S06]  /*3eb0*/  UISETP.GE.AND UP0, UPT, UR4, 0x1, UPT ;  /* 0x000000010400788c */ /* 0x002fcc000bf06270 */
[----:B------:R-:W-:-:S05]  /*3ec0*/  PLOP3.LUT P0, PT, PT, PT, UP0, 0x80, 0x8 ;  /* 0x000000000008781c */ /* 0x000fca0003f0f008 */
[----:B------:R-:W-:-:S08]  /*3ed0*/  @UP0 ULEA UR4, UR23, UR26, 0x3 ;  /* 0x0000001a17040291 */ /* 0x000fd0000f8e18ff */
[----:B------:R-:W-:-:S04]  /*3ee0*/  @P0 SHF.L.U32 R0, R2, 0x1f, RZ ;  /* 0x0000001f02000819 */ /* 0x000fc800000006ff */
[----:B------:R1:W2:Y:S01]  /*3ef0*/  @P0 SYNCS.PHASECHK.TRANS64.TRYWAIT P2, [UR4], R0 ;  /* 0x00000000ff0005a7 */ /* 0x0002a20008041104 */
[----:B------:R-:W3:Y:S02]  /*3f00*/  SYNCS.PHASECHK.TRANS64.TRYWAIT P0, [UR31+0x100], R4 ;  /* 0x00010004ff0075a7 */ /* 0x000ee4000800111f */
[----:B-123--:R-:W-:Y:S05]  /*3f10*/  @!P0 BRA `(.L_x_72) ;  /* 0x0000005800848947 */ /* 0x00efea0003800000 */
.L_x_178:
[----:B------:R-:W-:Y:S01]  /*3f20*/  UMOV UR27, UR22 ;  /* 0x00000016001b7c82 */ /* 0x000fe20008000000 */
[----:B------:R-:W-:Y:S05]  /*3f30*/  BRA.U !UP0, `(.L_x_73) ;  /* 0x0000000108c07547 */ /* 0x000fea000b800000 */
[----:B------:R-:W-:Y:S02]  /*3f40*/  UIADD3 UR27, UPT, UPT, UR43, UR22, URZ ;  /* 0x000000162b1b7290 */ /* 0x000fe4000fffe0ff */
[----:B------:R-:W-:Y:S01]  /*3f50*/  UPLOP3.LUT UP2, UPT, UPT, UPT, UPT, 0x40, 0x4 ;  /* 0x000000000004789c */ /* 0x000fe20003f4e870 */
[----:B------:R-:W-:Y:S01]  /*3f60*/  UMOV UR24, UR33 ;  /* 0x0000002100187c82 */ /* 0x000fe20008000000 */
[----:B------:R-:W-:-:S09]  /*3f70*/  UMOV UR10, UR23 ;  /* 0x00000017000a7c82 */ /* 0x000fd20008000000 */
.L_x_76:
[----:B--2---:R-:W-:Y:S01]  /*3f80*/  ULEA UR5, UR10, UR26, 0x3 ;  /* 0x0000001a0a057291 */ /* 0x004fe2000f8e18ff */
[----:B---3--:R-:W-:Y:S11]  /*3f90*/  @P2 BRA `(.L_x_74) ;  /* 0x00000000000c2947 */ /* 0x008ff60003800000 */
[----:B-1----:R-:W-:Y:S04]  /*3fa0*/  SHF.L.U32 R4, R2, 0x1f, RZ ;  /* 0x0000001f02047819 */ /* 0x002fe800000006ff */
[----:B------:R-:W1:Y:S02]  /*3fb0*/  SYNCS.PHASECHK.TRANS64.TRYWAIT P0, [UR5], R4 ;  /* 0x00000004ff0075a7 */ /* 0x000e640008001105 */
[----:B-1----:R-:W-:Y:S05]  /*3fc0*/  @!P0 BRA `(.L_x_75) ;  /* 0x0000005800708947 */ /* 0x002fea0003800000 */
.L_x_74:
[----:B------:R-:W-:Y:S01]  /*3fd0*/  UISETP.NE.AND UP0, UPT, UR24, 0x1, UPT ;  /* 0x000000011800788c */ /* 0x000fe2000bf05270 */
[----:B------:R-:W-:Y:S01]  /*3fe0*/  PLOP3.LUT P2, PT, PT, PT, PT, 0x80, 0x8 ;  /* 0x000000000008781c */ /* 0x000fe20003f4f070 */
[----:B------:R-:W-:Y:S02]  /*3ff0*/  UIADD3 UR4, UPT, UPT, UR10, 0x1, URZ ;  /* 0x000000010a047890 */ /* 0x000fe4000fffe0ff */
[----:B------:R-:W-:Y:S02]  /*4000*/  UIADD3 UR25, UPT, UPT, UR5, 0x38, URZ ;  /* 0x0000003805197890 */ /* 0x000fe4000fffe0ff */
[----:B------:R-:W-:Y:S01]  /*4010*/  UISETP.NE.AND UP1, UPT, UR4, 0x7, UPT ;  /* 0x000000070400788c */ /* 0x000fe2000bf25270 */
[----:B------:R-:W-:Y:S01]  /*4020*/  PLOP3.LUT P0, PT, PT, PT, UP0, 0x80, 0x8 ;  /* 0x000000000008781c */ /* 0x000fe20003f0f008 */
[----:B------:R-:W-:Y:S02]  /*4030*/  UIADD3 UR22, UPT, UPT, UR22, 0x1, URZ ;  /* 0x0000000116167890 */ /* 0x000fe4000fffe0ff */
[----:B------:R-:W-:Y:S02]  /*4040*/  USEL UR6, URZ, 0x1, UP1 ;  /* 0x00000001ff067887 */ /* 0x000fe40008800000 */
[----:B------:R-:W-:Y:S02]  /*4050*/  USEL UR23, UR4, URZ, UP1 ;  /* 0x000000ff04177287 */ /* 0x000fe40008800000 */
[----:B------:R-:W-:Y:S02]  /*4060*/  UIADD3 UR24, UPT, UPT, UR24, -0x1, URZ ;  /* 0xffffffff18187890 */ /* 0x000fe4000fffe0ff */
[----:B------:R-:W-:Y:S01]  /*4070*/  @UP0 ULEA UR4, UR23, UR26, 0x3 ;  /* 0x0000001a17040291 */ /* 0x000fe2000f8e18ff */
[----:B------:R-:W-:Y:S01]  /*4080*/  LOP3.LUT R2, R2, UR6, RZ, 0x3c, !PT ;  /* 0x0000000602027c12 */ /* 0x000fe2000f8e3cff */
[----:B------:R-:W-:Y:S02]  /*4090*/  ULEA UR6, UR10, UR30, 0x9 ;  /* 0x0000001e0a067291 */ /* 0x000fe4000f8e48ff */
[----:B------:R-:W-:Y:S01]  /*40a0*/  UISETP.NE.AND UP0, UPT, UR22, UR27, UPT ;  /* 0x0000001b1600728c */ /* 0x000fe2000bf05270 */
[----:B-1----:R-:W-:Y:S01]  /*40b0*/  @P0 SHF.L.U32 R0, R2, 0x1f, RZ ;  /* 0x0000001f02000819 */ /* 0x002fe200000006ff */
[----:B------:R-:W-:Y:S02]  /*40c0*/  UIADD3 UR20, UPT, UPT, UR6, 0x2, URZ ;  /* 0x0000000206147890 */ /* 0x000fe4000fffe0ff */
[----:B------:R-:W-:Y:S01]  /*40d0*/  UIADD3 UR16, UPT, UPT, UR6, 0x4, URZ ;  /* 0x0000000406107890 */ /* 0x000fe2000fffe0ff */
[----:B------:R2:W3:Y:S01]  /*40e0*/  @P0 SYNCS.PHASECHK.TRANS64.TRYWAIT P2, [UR4], R0 ;  /* 0x00000000ff0005a7 */ /* 0x0004e20008041104 */
[----:B------:R-:W-:Y:S02]  /*40f0*/  ULEA UR4, UR10, UR29, 0x9 ;  /* 0x0000001d0a047291 */ /* 0x000fe4000f8e48ff */
[----:B------:R-:W-:Y:S02]  /*4100*/  UIADD3 UR12, UPT, UPT, UR6, 0x6, URZ ;  /* 0x00000006060c7890 */ /* 0x000fe4000fffe0ff */
[----:B------:R-:W-:Y:S02]  /*4110*/  UIADD3 UR18, UPT, UPT, UR4, 0x2, URZ ;  /* 0x0000000204127890 */ /* 0x000fe4000fffe0ff */
[----:B------:R-:W-:Y:S02]  /*4120*/  UIADD3 UR14, UPT, UPT, UR4, 0x4, URZ ;  /* 0x00000004040e7890 */ /* 0x000fe4000fffe0ff */
[----:B------:R-:W-:Y:S01]  /*4130*/  UIADD3 UR8, UPT, UPT, UR4, 0x6, URZ ;  /* 0x0000000604087890 */ /* 0x000fe2000fffe0ff */
[----:B------:R-:W-:Y:S01]  /*4140*/  UMOV UR7, 0x40004040 ;  /* 0x4000404000077882 */ /* 0x000fe20000000000 */
[----:B------:R-:W-:Y:S01]  /*4150*/  UMOV UR5, 0x40004040 ;  /* 0x4000404000057882 */ /* 0x000fe20000000000 */
[----:B------:R-:W-:Y:S01]  /*4160*/  UMOV UR21, 0x40004040 ;  /* 0x4000404000157882 */ /* 0x000fe20000000000 */
[----:B------:R2:W-:Y:S01]  /*4170*/  UTCHMMA.2CTA gdesc[UR4], gdesc[UR6], tmem[UR11], tmem[UR40], idesc[UR41], UP2 ;  /* 0x00ff2806040075ea */ /* 0x0005e2000920000b */
[----:B------:R-:W-:Y:S01]  /*4180*/  UPLOP3.LUT UP2, UPT, UPT, UPT, UPT, 0x80, 0x8 ;  /* 0x000000000008789c */ /* 0x000fe20003f4f070 */
[----:B------:R-:W-:Y:S01]  /*4190*/  UMOV UR19, 0x40004040 ;  /* 0x4000404000137882 */ /* 0x000fe20000000000 */
[----:B------:R-:W-:Y:S01]  /*41a0*/  UMOV UR17, 0x40004040 ;  /* 0x4000404000117882 */ /* 0x000fe20000000000 */
[----:B------:R2:W-:Y:S01]  /*41b0*/  UTCHMMA.2CTA gdesc[UR18], gdesc[UR20], tmem[UR11], tmem[UR38], idesc[UR39], UPT ;  /* 0x00ff2614120075ea */ /* 0x0005e2000ba0000b */
[----:B------:R-:W-:Y:S01]  /*41c0*/  UMOV UR15, 0x40004040 ;  /* 0x40004040000f7882 */ /* 0x000fe20000000000 */
[----:B------:R-:W-:Y:S01]  /*41d0*/  UMOV UR13, 0x40004040 ;  /* 0x40004040000d7882 */ /* 0x000fe20000000000 */
[----:B------:R-:W-:Y:S01]  /*41e0*/  UMOV UR9, 0x40004040 ;  /* 0x4000404000097882 */ /* 0x000fe20000000000 */
[----:B------:R2:W-:Y:S01]  /*41f0*/  UTCHMMA.2CTA gdesc[UR14], gdesc[UR16], tmem[UR11], tmem[UR36], idesc[UR37], UPT ;  /* 0x00ff24100e0075ea */ /* 0x0005e2000ba0000b */
[----:B------:R2:W-:Y:S01]  /*4200*/  UTCHMMA.2CTA gdesc[UR8], gdesc[UR12], tmem[UR11], tmem[UR34], idesc[UR35], UPT ;  /* 0x00ff220c080075ea */ /* 0x0005e2000ba0000b */
[----:B------:R2:W-:Y:S01]  /*4210*/  UTCBAR.2CTA.MULTICAST [UR25], URZ, UR28 ;  /* 0x000000ff190073e9 */ /* 0x0005e2000820081c */
[----:B------:R-:W-:Y:S01]  /*4220*/  UMOV UR10, UR23 ;  /* 0x00000017000a7c82 */ /* 0x000fe20008000000 */
[----:B------:R-:W-:Y:S05]  /*4230*/  BRA.U UP0, `(.L_x_76) ;  /* 0xfffffffd00507547 */ /* 0x000fea000b83ffff */
.L_x_73:
[----:B--2---:R-:W-:Y:S01]  /*4240*/  UIADD3 UR4, UPT, UPT, UR31, 0xe0, URZ ;  /* 0x000000e01f047890 */ /* 0x004fe2000fffe0ff */
[----:B------:R-:W-:-:S08]  /*4250*/  UMOV UR22, UR27 ;  /* 0x0000001b00167c82 */ /* 0x000fd00008000000 */
[----:B------:R2:W-:Y:S01]  /*4260*/  UTCBAR.2CTA.MULTICAST [UR4], URZ, UR42 ;  /* 0x000000ff040073e9 */ /* 0x0005e2000820082a */
[----:B------:R-:W-:Y:S02]  /*4270*/  NOP ;  /* 0x0000000000007918 */ /* 0x000fe40000000000 */
.L_x_71:
[----:B--2---:R-:W-:Y:S01]  /*4280*/  UIADD3 UR4, UPT, UPT, UR32, 0x1, URZ ;  /* 0x0000000120047890 */ /* 0x004fe2000fffe0ff */
[----:B------:R-:W-:-:S03]  /*4290*/  ISETP.NE.AND P0, PT, R8, 0x2, PT ;  /* 0x000000020800780c */ /* 0x000fc60003f05270 */
[----:B------:R-:W-:Y:S01]  /*42a0*/  UISETP.NE.AND UP0, UPT, UR4, 0x4, UPT ;  /* 0x000000040400788c */ /* 0x000fe2000bf05270 */
[----:B-1----:R-:W-:Y:S02]  /*42b0*/  SEL R0, RZ, 0x1, P0 ;  /* 0x00000001ff007807 */ /* 0x002fe40000000000 */
[----:B------:R-:W-:Y:S01]  /*42c0*/  SEL R8, R8, RZ, P0 ;  /* 0x000000ff08087207 */ /* 0x000fe20000000000 */
[----:B------:R-:W-:Y:S01]  /*42d0*/  USEL UR5, URZ, 0x1, UP0 ;  /* 0x00000001ff057887 */ /* 0x000fe20008000000 */
[----:B------:R-:W-:Y:S01]  /*42e0*/  LOP3.LUT R3, R3, R0, RZ, 0x3c, !PT ;  /* 0x0000000003037212 */ /* 0x000fe200078e3cff */
[----:B------:R-:W-:-:S04]  /*42f0*/  USEL UR32, UR4, URZ, UP0 ;  /* 0x000000ff04207287 */ /* 0x000fc80008000000 */
[----:B------:R-:W-:Y:S01]  /*4300*/  LOP3.LUT R9, R9, UR5, RZ, 0x3c, !PT ;  /* 0x0000000509097c12 */ /* 0x000fe2000f8e3cff */
[----:B------:R-:W-:Y:S07]  /*4310*/  @P1 BRA `(.L_x_77) ;  /* 0xfffffff800881947 */ /* 0x000fee000383ffff */
[----:B------:R-:W1:Y:S01]  /*4320*/  S2UR UR8, SR_CgaCtaId ;  /* 0x00000000000879c3 */ /* 0x000e620000008800 */
[----:B------:R-:W-:Y:S01]  /*4330*/  ELECT P0, URZ, PT ;  /* 0x0000000000ff782f */ /* 0x000fe20003800000 */
[----:B------:R-:W-:Y:S01]  /*4340*/  HFMA2 R0, -RZ, RZ, 0, 5.9604644775390625e-08 ;  /* 0x00000001ff007431 */ /* 0x000fe200000001ff */
[----:B------:R-:W-:-:S05]  /*4350*/  UMOV UR4, 0x40 ;  /* 0x0000004000047882 */ /* 0x000fca0000000000 */
[----:B------:R-:W-:Y:S01]  /*4360*/  UVIRTCOUNT.DEALLOC.SMPOOL 0x80 ;  /* 0x000000800000784c */ /* 0x000fe20000000000 */
[----:B------:R-:W-:Y:S02]  /*4370*/  UISETP.NE.AND UP1, UPT, UR48, URZ, UPT ;  /* 0x000000ff3000728c */ /* 0x000fe4000bf25270 */
[----:B-1----:R-:W-:-:S09]  /*4380*/  ULEA UR8, UR8, UR4, 0x18 ;  /* 0x0000000408087291 */ /* 0x002fd2000f8ec0ff */
[----:B------:R1:W-:Y:S01]  /*4390*/  @P0 STS.U8 [UR8+0x1c], R0 ;  /* 0x00001c00ff000988 */ /* 0x0003e20008000008 */
[----:B------:R-:W-:Y:S05]  /*43a0*/  BRA.U UP1, `(.L_x_78) ;  /* 0x0000000101a07547 */ /* 0x000fea000b800000 */
[----:B------:R-:W-:Y:S01]  /*43b0*/  UIADD3 UR7, UPT, UPT, UR26, 0x100, URZ ;  /* 0x000001001a077890 */ /* 0x000fe2000fffe0ff */
[----:B------:R-:W-:-:S03]  /*43c0*/  SHF.L.U32 R2, R9, 0x1f, RZ ;  /* 0x0000001f09027819 */ /* 0x000fc600000006ff */
[----:B------:R-:W-:-:S09]  /*43d0*/  ULEA UR4, UR32, UR7, 0x3 ;  /* 0x0000000720047291 */ /* 0x000fd2000f8e18ff */
[----:B------:R-:W2:Y:S02]  /*43e0*/  SYNCS.PHASECHK.TRANS64.TRYWAIT P0, [UR4], R2 ;  /* 0x00000002ff0075a7 */ /* 0x000ea40008001104 */
[----:B--2---:R-:W-:Y:S05]  /*43f0*/  @!P0 BRA `(.L_x_79) ;  /* 0x00000054007c8947 */ /* 0x004fea0003800000 */
.L_x_181:
        /* <DEDUP_REMOVED lines=9> */
.L_x_183:
        /* <DEDUP_REMOVED lines=9> */
.L_x_185:
[----:B------:R-:W-:-:S04]  /*4520*/  UIADD3 UR4, UPT, UPT, UR4, 0x1, URZ ;  /* 0x0000000104047890 */ /* 0x000fc8000fffe0ff */
[----:B------:R-:W-:-:S04]  /*4530*/  UISETP.NE.AND UP0, UPT, UR4, 0x4, UPT ;  /* 0x000000040400788c */ /* 0x000fc8000bf05270 */
[----:B------:R-:W-:Y:S02]  /*4540*/  USEL UR5, URZ, 0x1, UP0 ;  /* 0x00000001ff057887 */ /* 0x000fe40008000000 */
[----:B------:R-:W-:-:S04]  /*4550*/  USEL UR4, UR4, URZ, UP0 ;  /* 0x000000ff04047287 */ /* 0x000fc80008000000 */
[----:B------:R-:W-:Y:S01]  /*4560*/  ULEA UR4, UR4, UR7, 0x3 ;  /* 0x0000000704047291 */ /* 0x000fe2000f8e18ff */
[----:B------:R-:W-:-:S04]  /*4570*/  LOP3.LUT R2, R2, UR5, RZ, 0x3c, !PT ;  /* 0x0000000502027c12 */ /* 0x000fc8000f8e3cff */
[----:B------:R-:W-:Y:S01]  /*4580*/  SHF.L.U32 R2, R2, 0x1f, RZ ;  /* 0x0000001f02027819 */ /* 0x000fe200000006ff */
[----:B-1----:R-:W-:-:S04]  /*4590*/  IMAD.U32 R0, RZ, RZ, UR4 ;  /* 0x00000004ff007e24 */ /* 0x002fc8000f8e00ff */
[----:B------:R1:W2:Y:S03]  /*45a0*/  SYNCS.PHASECHK.TRANS64.TRYWAIT P0, [R0+URZ], R2 ;  /* 0x00000002000075a7 */ /* 0x0002a600080011ff */
[----:B--2---:R-:W-:Y:S05]  /*45b0*/  @!P0 NANOSLEEP.SYNCS 0x989680 ;  /* 0x009896800000895d */ /* 0x004fea0003900000 */
[----:B------:R-:W2:Y:S02]  /*45c0*/  @!P0 SYNCS.PHASECHK.TRANS64 P0, [R0+URZ], R2 ;  /* 0x00000002000085a7 */ /* 0x000ea400080010ff */
[----:B--2---:R-:W-:Y:S05]  /*45d0*/  @P0 BRA `(.L_x_82) ;  /* 0x0000000000200947 */ /* 0x004fea0003800000 */
.L_x_83:
[----:B--2---:R2:W4:Y:S02]  /*45e0*/  SYNCS.PHASECHK.TRANS64.TRYWAIT P0, [R0+URZ], R2 ;  /* 0x00000002000075a7 */ /* 0x00452400080011ff */
[----:B----4-:R-:W-:Y:S05]  /*45f0*/  @!P0 NANOSLEEP.SYNCS 0x989680 ;  /* 0x009896800000895d */ /* 0x010fea0003900000 */
[----:B------:R-:W4:Y:S02]  /*4600*/  @!P0 SYNCS.PHASECHK.TRANS64 P0, [R0+URZ], R2 ;  /* 0x00000002000085a7 */ /* 0x000f2400080010ff */
[----:B----4-:R-:W-:Y:S05]  /*4610*/  @!P0 BRA `(.L_x_83) ;  /* 0xfffffffc00f08947 */ /* 0x010fea000383ffff */
[----:B------:R-:W-:Y:S05]  /*4620*/  BRA `(.L_x_82) ;  /* 0x00000000000c7947 */ /* 0x000fea0003800000 */
.L_x_78:
[----:B------:R-:W-:-:S04]  /*4630*/  UIADD3 UR4, UPT, UPT, UR26, 0x140, URZ ;  /* 0x000001401a047890 */ /* 0x000fc8000fffe0ff */
[----:B------:R-:W-:-:S09]  /*4640*/  UPRMT UR4, UR49, 0x654, UR4 ;  /* 0x0000065431047896 */ /* 0x000fd20008000004 */
[----:B------:R-:W-:Y:S03]  /*4650*/  SYNCS.ARRIVE.TRANS64.RED.A1T0 RZ, [UR4], RZ ;  /* 0x000000ffffff79a7 */ /* 0x000fe60008100404 */
.L_x_82:
[----:B-12---:R-:W-:Y:S01]  /*4660*/  SHF.L.U32 R2, RZ, 0x1f, RZ ;  /* 0x0000001fff027819 */ /* 0x006fe200000006ff */
[----:B------:R-:W-:Y:S01]  /*4670*/  UIADD3 UR4, UPT, UPT, UR26, 0x140, URZ ;  /* 0x000001401a047890 */ /* 0x000fe2000fffe0ff */
[----:B------:R-:W-:Y:S02]  /*4680*/  PLOP3.LUT P0, PT, PT, PT, UP1, 0x80, 0x8 ;  /* 0x000000000008781c */ /* 0x000fe40003f0f018 */
[----:B------:R-:W1:Y:S02]  /*4690*/  SYNCS.PHASECHK.TRANS64.TRYWAIT P1, [UR26+0x140], R2 ;  /* 0x00014002ff0075a7 */ /* 0x000e64000802111a */
[----:B-1----:R-:W-:Y:S09]  /*46a0*/  @!P1 BRA `(.L_x_84) ;  /* 0x0000005400189947 */ /* 0x002ff20003800000 */
.L_x_187:
[----:B------:R-:W-:Y:S01]  /*46b0*/  @!UP1 UPRMT UR4, UR49, 0x654, UR4 ;  /* 0x0000065431049896 */ /* 0x000fe20008000004 */
[----:B------:R-:W-:Y:S01]  /*46c0*/  UMOV UR5, 0xffff ;  /* 0x0000ffff00057882 */ /* 0x000fe20000000000 */
[----:B------:R-:W-:-:S07]  /*46d0*/  UMOV UR6, 0x1 ;  /* 0x0000000100067882 */ /* 0x000fce0000000000 */
[----:B------:R-:W-:Y:S01]  /*46e0*/  @!P0 SYNCS.ARRIVE.TRANS64.RED.A1T0 RZ, [UR4], RZ ;  /* 0x000000ffffff89a7 */ /* 0x000fe20008100404 */
[----:B------:R-:W-:Y:S01]  /*46f0*/  NOP ;  /* 0x0000000000007918 */ /* 0x000fe20000000000 */
[----:B-1----:R-:W1:Y:S01]  /*4700*/  LDS R0, [UR8+0x14] ;  /* 0x00001408ff007984 */ /* 0x002e620008000800 */
[----:B------:R-:W-:-:S04]  /*4710*/  ULOP3.LUT UR4, UR44, 0xffff, URZ, 0xc0, !UPT ;  /* 0x0000ffff2c047892 */ /* 0x000fc8000f8ec0ff */
[----:B------:R-:W-:-:S04]  /*4720*/  USHF.R.U32.HI UR4, URZ, 0x5, UR4 ;  /* 0x00000005ff047899 */ /* 0x000fc80008011604 */
[----:B------:R-:W-:Y:S02]  /*4730*/  USHF.L.U32 UR5, UR5, UR4, URZ ;  /* 0x0000000405057299 */ /* 0x000fe400080006ff */
[----:B------:R-:W-:-:S04]  /*4740*/  USHF.L.U32 UR4, UR6, UR4, URZ ;  /* 0x0000000406047299 */ /* 0x000fc800080006ff */
[----:B-1----:R-:W-:-:S04]  /*4750*/  LOP3.LUT R0, R0, UR5, RZ, 0xc0, !PT ;  /* 0x0000000500007c12 */ /* 0x002fc8000f8ec0ff */
[----:B------:R-:W-:-:S13]  /*4760*/  ISETP.NE.AND P0, PT, R0, UR5, PT ;  /* 0x0000000500007c0c */ /* 0x000fda000bf05270 */
[----:B------:R-:W-:Y:S05]  /*4770*/  @P0 BRA `(.L_x_85) ;  /* 0x0000000000580947 */ /* 0x000fea0003800000 */
[----:B------:R-:W1:Y:S02]  /*4780*/  LDS R0, [UR8+0x18] ;  /* 0x00001808ff007984 */ /* 0x000e640008000800 */
[----:B-1----:R-:W-:-:S04]  /*4790*/  LOP3.LUT R0, R0, UR4, RZ, 0xc0, !PT ;  /* 0x0000000400007c12 */ /* 0x002fc8000f8ec0ff */
[----:B------:R-:W-:-:S13]  /*47a0*/  ISETP.NE.AND P0, PT, R0, UR4, PT ;  /* 0x0000000400007c0c */ /* 0x000fda000bf05270 */
[----:B------:R-:W-:Y:S05]  /*47b0*/  @P0 BRA `(.L_x_86) ;  /* 0x00000000003c0947 */ /* 0x000fea0003800000 */
[----:B------:R-:W1:Y:S01]  /*47c0*/  S2R R2, SR_LANEID ;  /* 0x0000000000027919 */ /* 0x000e620000000000 */
[----:B------:R-:W-:-:S06]  /*47d0*/  ULOP3.LUT UR5, URZ, UR5, URZ, 0x33, !UPT ;  /* 0x00000005ff057292 */ /* 0x000fcc000f8e33ff */
[----:B------:R-:W-:-:S04]  /*47e0*/  IMAD.U32 R0, RZ, RZ, UR5 ;  /* 0x00000005ff007e24 */ /* 0x000fc8000f8e00ff */
[----:B------:R2:W4:Y:S02]  /*47f0*/  REDUX UR7, R0 ;  /* 0x00000000000773c4 */ /* 0x0005240000000000 */
[----:B------:R1:W-:Y:S01]  /*4800*/  UTCATOMSWS.AND URZ, UR5 ;  /* 0x0000000500ff79e3 */ /* 0x0003e20008000000 */
[----:B--2---:R-:W-:Y:S01]  /*4810*/  LOP3.LUT R0, RZ, UR4, RZ, 0x33, !PT ;  /* 0x00000004ff007c12 */ /* 0x004fe2000f8e33ff */
[----:B------:R-:W-:Y:S02]  /*4820*/  VOTEU.ANY UR4, UPT, PT ;  /* 0x0000000000047886 */ /* 0x000fe400038e0100 */
[----:B------:R-:W-:Y:S02]  /*4830*/  UFLO.U32 UR4, UR4 ;  /* 0x00000004000472bd */ /* 0x000fe400080e0000 */
[----:B------:R-:W2:Y:S04]  /*4840*/  REDUX UR6, R0 ;  /* 0x00000000000673c4 */ /* 0x000ea80000000000 */
[----:B-1----:R-:W-:-:S02]  /*4850*/  ISETP.EQ.U32.AND P0, PT, R2, UR4, PT ;  /* 0x0000000402007c0c */ /* 0x002fc4000bf02070 */
[----:B----4-:R-:W-:-:S11]  /*4860*/  MOV R2, UR7 ;  /* 0x0000000700027c02 */ /* 0x010fd60008000f00 */
[----:B------:R1:W-:Y:S01]  /*4870*/  @P0 ATOMS.AND RZ, [UR8+0x14], R2 ;  /* 0x00001402ffff098c */ /* 0x0003e2000a800008 */
[----:B--2---:R-:W-:-:S05]  /*4880*/  IMAD.U32 R0, RZ, RZ, UR6 ;  /* 0x00000006ff007e24 */ /* 0x004fca000f8e00ff */
[----:B------:R1:W-:Y:S01]  /*4890*/  @P0 ATOMS.AND RZ, [UR8+0x18], R0 ;  /* 0x00001800ffff098c */ /* 0x0003e2000a800008 */
[----:B------:R-:W-:Y:S05]  /*48a0*/  BRA `(.L_x_87) ;  /* 0x0000000000147947 */ /* 0x000fea0003800000 */
.L_x_86:
[----:B------:R-:W-:Y:S02]  /*48b0*/  MOV R2, 0x48d0 ;  /* 0x000048d000027802 */ /* 0x000fe40000000f00 */
[----:B---3-5:R-:W-:Y:S05]  /*48c0*/  CALL.REL.NOINC `($__internal_0_$__cuda_sm10x_tcgen05_guardrail_trap_col_being_dealloced_not_returned_by_alloc) ;  /* 0x0000005400f87944 */ /* 0x028fea0003c00000 */
[----:B------:R-:W-:Y:S05]  /*48d0*/  BRA `(.L_x_87) ;  /* 0x0000000000087947 */ /* 0x000fea0003800000 */
.L_x_85:
[----:B------:R-:W-:Y:S02]  /*48e0*/  MOV R2, 0x4900 ;  /* 0x0000490000027802 */ /* 0x000fe40000000f00 */
[----:B---3-5:R-:W-:Y:S05]  /*48f0*/  CALL.REL.NOINC `($__internal_2_$__cuda_sm10x_tcgen05_guardrail_trap_unallocated_columns_being_dealloced) ;  /* 0x0000005800047944 */ /* 0x028fea0003c00000 */
.L_x_87:
[----:B------:R-:W-:Y:S01]  /*4900*/  NOP ;  /* 0x0000000000007918 */ /* 0x000fe20000000000 */
[----:B------:R-:W-:Y:S05]  /*4910*/  EXIT ;  /* 0x000000000000794d */ /* 0x000fea0003800000 */
.L_x_58:
[----:B------:R-:W-:-:S09]  /*4920*/  UISETP.NE.OR UP0, UPT, UR25, 0x3, !UP3 ;  /* 0x000000031900788c */ /* 0x000fd2000df05670 */
[----:B------:R-:W-:Y:S05]  /*4930*/  BRA.U UP0, `(.L_x_88) ;  /* 0x0000001100b87547 */ /* 0x000fea000b800000 */
[----:B------:R-:W1:Y:S01]  /*4940*/  LDCU UR31, c[0x0][0x370] ;  /* 0x00006e00ff1f77ac */ /* 0x000e620008000800 */
[----:B------:R-:W2:Y:S01]  /*4950*/  LDC.64 R16, c[0x0][0x348] ;  /* 0x0000d200ff107b82 */ /* 0x000ea20000000a00 */
[----:B------:R-:W-:Y:S02]  /*4960*/  HFMA2 R13, -RZ, RZ, 0, 0 ;  /* 0x00000000ff0d7431 */ /* 0x000fe400000001ff */
[----:B------:R-:W-:Y:S01]  /*4970*/  IMAD.MOV.U32 R15, RZ, RZ, 0x1 ;  /* 0x00000001ff0f7424 */ /* 0x000fe200078e00ff */
[----:B------:R-:W1:Y:S01]  /*4980*/  LDCU.128 UR48, c[0x0][0xb10] ;  /* 0x00016200ff3077ac */ /* 0x000e620008000c00 */
[----:B------:R-:W-:Y:S01]  /*4990*/  IMAD.MOV.U32 R14, RZ, RZ, RZ ;  /* 0x000000ffff0e7224 */ /* 0x000fe200078e00ff */
[----:B------:R-:W-:Y:S01]  /*49a0*/  MOV R7, 0x1000 ;  /* 0x0000100000077802 */ /* 0x000fe20000000f00 */
[----:B------:R-:W3:Y:S01]  /*49b0*/  LDCU UR30, c[0x0][0x374] ;  /* 0x00006e80ff1e77ac */ /* 0x000ee20008000800 */
[----:B------:R-:W4:Y:S01]  /*49c0*/  LDC.64 R2, c[0x0][0x888] ;  /* 0x00022200ff027b82 */ /* 0x000f220000000a00 */
[----:B------:R-:W3:Y:S01]  /*49d0*/  LDCU UR15, c[0x0][0xb0c] ;  /* 0x00016180ff0f77ac */ /* 0x000ee20008000800 */
[----:B------:R-:W2:Y:S06]  /*49e0*/  LDCU UR52, c[0x0][0xb20] ;  /* 0x00016400ff3477ac */ /* 0x000eac0008000800 */
[----:B------:R-:W4:Y:S01]  /*49f0*/  LDC.64 R4, c[0x0][0x890] ;  /* 0x00022400ff047b82 */ /* 0x000f220000000a00 */
[----:B------:R-:W2:Y:S01]  /*4a00*/  LDCU UR4, c[0x0][0xb30] ;  /* 0x00016600ff0477ac */ /* 0x000ea20008000800 */
[----:B------:R-:W-:Y:S01]  /*4a10*/  UMOV UR21, 0x400 ;  /* 0x0000040000157882 */ /* 0x000fe20000000000 */
[----:B-1----:R-:W-:-:S02]  /*4a20*/  UIMAD.WIDE.U32 UR6, UR31, UR48, URZ ;  /* 0x000000301f0672a5 */ /* 0x002fc4000f8e00ff */
[----:B---3--:R-:W-:Y:S02]  /*4a30*/  UIMAD.WIDE.U32 UR8, UR30, UR51, URZ ;  /* 0x000000331e0872a5 */ /* 0x008fe4000f8e00ff */
[----:B------:R-:W-:Y:S02]  /*4a40*/  ULEA UR21, UR47, UR21, 0x18 ;  /* 0x000000152f157291 */ /* 0x000fe4000f8ec0ff */
[----:B------:R-:W-:Y:S02]  /*4a50*/  UPLOP3.LUT UP2, UPT, UPT, UPT, UPT, 0x40, 0x4 ;  /* 0x000000000004789c */ /* 0x000fe40003f4e870 */
[----:B------:R-:W-:Y:S01]  /*4a60*/  UIADD3 UR37, UPT, UPT, UR21, 0x88, URZ ;  /* 0x0000008815257890 */ /* 0x000fe2000fffe0ff */
[----:B------:R-:W-:Y:S01]  /*4a70*/  UMOV UR6, UR7 ;  /* 0x0000000700067c82 */ /* 0x000fe20008000000 */
[----:B------:R-:W-:Y:S01]  /*4a80*/  UMOV UR38, UR9 ;  /* 0x0000000900267c82 */ /* 0x000fe20008000000 */
[----:B------:R-:W-:Y:S02]  /*4a90*/  UISETP.GE.AND UP0, UPT, UR45, 0x1, UPT ;  /* 0x000000012d00788c */ /* 0x000fe4000bf06270 */
[----:B------:R-:W-:Y:S01]  /*4aa0*/  UISETP.NE.AND UP4, UPT, UR45, 0x1, UPT ;  /* 0x000000012d00788c */ /* 0x000fe2000bf85270 */
[----:B------:R-:W1:Y:S01]  /*4ab0*/  LDCU.64 UR22, c[0x0][0xb28] ;  /* 0x00016500ff1677ac */ /* 0x000e620008000a00 */
[----:B------:R-:W-:-:S02]  /*4ac0*/  UISETP.NE.AND UP6, UPT, UR15, 0x1, UPT ;  /* 0x000000010f00788c */ /* 0x000fc4000bfc5270 */
[----:B------:R-:W-:Y:S02]  /*4ad0*/  UISETP.NE.AND UP5, UPT, UR50, 0x1, UPT ;  /* 0x000000013200788c */ /* 0x000fe4000bfa5270 */
[----:B------:R-:W-:Y:S02]  /*4ae0*/  UIADD3 UR41, UPT, UPT, UR21, 0x70, URZ ;  /* 0x0000007015297890 */ /* 0x000fe4000fffe0ff */
[----:B------:R-:W-:Y:S02]  /*4af0*/  UIADD3 UR33, UPT, UPT, UR21, 0x78, URZ ;  /* 0x0000007815217890 */ /* 0x000fe4000fffe0ff */
[----:B------:R-:W-:Y:S02]  /*4b00*/  UIADD3 UR25, UPT, UPT, UR21, 0x80, URZ ;  /* 0x0000008015197890 */ /* 0x000fe4000fffe0ff */
[----:B------:R-:W-:Y:S02]  /*4b10*/  UPRMT UR37, UR47, 0x654, UR37 ;  /* 0x000006542f257896 */ /* 0x000fe40008000025 */
[----:B------:R-:W-:-:S02]  /*4b20*/  USHF.R.U32.HI UR39, URZ, UR49, UR6 ;  /* 0x00000031ff277299 */ /* 0x000fc40008011606 */
[----:B--2---:R-:W-:Y:S02]  /*4b30*/  USHF.R.U32.HI UR38, URZ, UR52, UR38 ;  /* 0x00000034ff267299 */ /* 0x004fe40008011626 */
[----:B------:R-:W-:-:S11]  /*4b40*/  UISETP.NE.AND UP3, UPT, UR4, 0x1, UPT ;  /* 0x000000010400788c */ /* 0x000fd6000bf65270 */
.L_x_99:
[C---:B------:R-:W-:Y:S02]  /*4b50*/  LEA R12, R14.reuse, UR21, 0x3 ;  /* 0x000000150e0c7c11 */ /* 0x040fe4000f8e18ff */
[----:B------:R-:W-:Y:S02]  /*4b60*/  SHF.L.U32 R0, R13, 0x1f, RZ ;  /* 0x0000001f0d007819 */ /* 0x000fe400000006ff */
[----:B------:R-:W-:Y:S02]  /*4b70*/  LEA R8, R14, UR21, 0x4 ;  /* 0x000000150e087c11 */ /* 0x000fe4000f8e20ff */
[----:B--2---:R-:W2:Y:S02]  /*4b80*/  SYNCS.PHASECHK.TRANS64.TRYWAIT P0, [R12+URZ+0xc0], R0 ;  /* 0x0000c0000c0075a7 */ /* 0x004ea400080011ff */
[----:B--2---:R-:W-:Y:S05]  /*4b90*/  @!P0 BRA `(.L_x_89) ;  /* 0x0000004c00f48947 */ /* 0x004fea0003800000 */
.L_x_188:
[----:B------:R-:W3:Y:S01]  /*4ba0*/  LDS.128 R8, [R8+0x150] ;  /* 0x0001500008087984 */ /* 0x000ee20000000c00 */
[----:B------:R-:W-:Y:S01]  /*4bb0*/  UISETP.GE.AND UP0, UPT, UR45, 0x1, UPT ;  /* 0x000000012d00788c */ /* 0x000fe2000bf06270 */
[----:B------:R-:W-:Y:S01]  /*4bc0*/  @!PT LDS RZ, [RZ] ;  /* 0x00000000fffff984 */ /* 0x000fe20000000800 */
[----:B------:R-:W-:Y:S01]  /*4bd0*/  @!PT LDS RZ, [RZ] ;  /* 0x00000000fffff984 */ /* 0x000fe20000000800 */
[----:B------:R-:W-:Y:S01]  /*4be0*/  @!PT LDS RZ, [RZ] ;  /* 0x00000000fffff984 */ /* 0x000fe20000000800 */
[----:B------:R-:W-:Y:S01]  /*4bf0*/  @!PT LDS RZ, [RZ] ;  /* 0x00000000fffff984 */ /* 0x000fe20000000800 */
[----:B------:R1:W-:Y:S06]  /*4c00*/  MEMBAR.ALL.CTA ;  /* 0x0000000000007992 */ /* 0x0003ec0000008000 */
[----:B-1----:R-:W1:Y:S01]  /*4c10*/  FENCE.VIEW.ASYNC.S ;  /* 0x00000000000073c6 */ /* 0x002e620000000000 */
[----:B---3--:R-:W-:Y:S11]  /*4c20*/  LOP3.LUT P0, RZ, R10, 0x1, RZ, 0xc0, !PT ;  /* 0x000000010aff7812 */ /* 0x008ff6000780c0ff */
[----:B------:R-:W-:Y:S02]  /*4c30*/  @!UPT UIADD3 URZ, UPT, UPT, URZ, URZ, URZ ;  /* 0x000000fffffff290 */ /* 0x000fe4000fffe0ff */
[----:B-1----:R-:W-:Y:S01]  /*4c40*/  VOTEU.ANY UP1, P0 ;  /* 0x0000000000ff7886 */ /* 0x002fe20000020100 */
[----:B------:R-:W-:Y:S11]  /*4c50*/  PLOP3.LUT P0, PT, PT, PT, UP1, 0x80, 0x8 ;  /* 0x000000000008781c */ /* 0x000ff60003f0f018 */
[----:B------:R-:W-:Y:S02]  /*4c60*/  @!UPT UIADD3 URZ, UPT, UPT, URZ, URZ, URZ ;  /* 0x000000fffffff290 */ /* 0x000fe4000fffe0ff */
[----:B--2---:R-:W-:Y:S02]  /*4c70*/  @P0 SHF.R.U32.HI R0, RZ, 0x10, R9 ;  /* 0x00000010ff000819 */ /* 0x004fe40000011609 */
[----:B------:R-:W-:Y:S02]  /*4c80*/  @P0 MOV R6, R8 ;  /* 0x0000000800060202 */ /* 0x000fe40000000f00 */
[----:B------:R-:W-:Y:S01]  /*4c90*/  @P0 R2UR UR4, R0 ;  /* 0x00000000000402ca */ /* 0x000fe200000e0000 */
[----:B------:R-:W-:Y:S01]  /*4ca0*/  VIADD R0, R12, 0xd0 ;  /* 0x000000d00c007836 */ /* 0x000fe20000000000 */
[----:B------:R-:W-:Y:S02]  /*4cb0*/  @P0 LOP3.LUT R8, R9, 0xffff, RZ, 0xc0, !PT ;  /* 0x0000ffff09080812 */ /* 0x000fe400078ec0ff */
[----:B------:R-:W-:Y:S02]  /*4cc0*/  @P0 R2UR UR6, R6 ;  /* 0x00000000060602ca */ /* 0x000fe400000e0000 */
[----:B------:R-:W-:Y:S02]  /*4cd0*/  PRMT R0, RZ, 0x654, R0 ;  /* 0x00000654ff007816 */ /* 0x000fe40000000000 */
[----:B------:R-:W-:Y:S02]  /*4ce0*/  @P0 R2UR UR5, R8 ;  /* 0x00000000080502ca */ /* 0x000fe400000e0000 */
[----:B------:R1:W-:Y:S03]  /*4cf0*/  SYNCS.ARRIVE.TRANS64.RED.A1T0 RZ, [R0+URZ], RZ ;  /* 0x000000ff00ff79a7 */ /* 0x0003e600081004ff */
[----:B------:R-:W-:Y:S04]  /*4d00*/  @UP1 UMOV UR29, UR4 ;  /* 0x00000004001d1c82 */ /* 0x000fe80008000000 */
[----:B------:R-:W-:Y:S04]  /*4d10*/  @UP1 UMOV UR14, UR6 ;  /* 0x00000006000e1c82 */ /* 0x000fe80008000000 */
[----:B------:R-:W-:Y:S01]  /*4d20*/  @UP1 UMOV UR13, UR5 ;  /* 0x00000005000d1c82 */ /* 0x000fe20008000000 */
[----:B------:R-:W-:Y:S05]  /*4d30*/  BRA.U !UP0, `(.L_x_90) ;  /* 0x0000000108a47547 */ /* 0x000fea000b800000 */
[----:B------:R-:W-:Y:S02]  /*4d40*/  UIMAD.WIDE.U32 UR16, UR13, UR51, URZ ;  /* 0x000000330d1072a5 */ /* 0x000fe4000f8e00ff */
[----:B------:R-:W-:Y:S02]  /*4d50*/  UIMAD.WIDE.U32 UR18, UR14, UR48, URZ ;  /* 0x000000300e1272a5 */ /* 0x000fe4000f8e00ff */
[----:B------:R-:W-:Y:S02]  /*4d60*/  USEL UR4, UR30, UR38, !UP5 ;  /* 0x000000261e047287 */ /* 0x000fe4000e800000 */
[----:B------:R-:W-:Y:S02]  /*4d70*/  USEL UR7, UR31, UR39, !UP6 ;  /* 0x000000271f077287 */ /* 0x000fe4000f000000 */
[----:B------:R-:W-:Y:S02]  /*4d80*/  UIMAD.WIDE.U32 UR8, UR4, UR22, URZ ;  /* 0x00000016040872a5 */ /* 0x000fe4000f8e00ff */
[----:B------:R-:W-:Y:S01]  /*4d90*/  UIMAD.WIDE.U32 UR10, UR7, UR22, URZ ;  /* 0x00000016070a72a5 */ /* 0x000fe2000f8e00ff */
[----:B------:R-:W-:Y:S02]  /*4da0*/  UMOV UR5, UR17 ;  /* 0x0000001100057c82 */ /* 0x000fe40008000000 */
[----:B------:R-:W-:Y:S03]  /*4db0*/  USHF.R.U32.HI UR6, URZ, UR52, UR5 ;  /* 0x00000034ff067299 */ /* 0x000fe60008011605 */
[----:B------:R-:W-:Y:S01]  /*4dc0*/  UMOV UR5, UR19 ;  /* 0x0000001300057c82 */ /* 0x000fe20008000000 */
[----:B------:R-:W-:Y:S02]  /*4dd0*/  USEL UR6, UR13, UR6, !UP5 ;  /* 0x000000060d067287 */ /* 0x000fe4000e800000 */
[----:B------:R-:W-:Y:S03]  /*4de0*/  USHF.R.U32.HI UR12, URZ, UR49, UR5 ;  /* 0x00000031ff0c7299 */ /* 0x000fe60008011605 */
[----:B------:R-:W-:Y:S02]  /*4df0*/  UMOV UR5, UR9 ;  /* 0x0000000900057c82 */ /* 0x000fe40008000000 */
[----:B------:R-:W-:Y:S03]  /*4e00*/  @UP4 USHF.R.U32.HI UR4, URZ, UR23, UR5 ;  /* 0x00000017ff044299 */ /* 0x000fe60008011605 */
[----:B------:R-:W-:Y:S01]  /*4e10*/  UMOV UR5, UR11 ;  /* 0x0000000b00057c82 */ /* 0x000fe20008000000 */
[----:B------:R-:W-:Y:S02]  /*4e20*/  UIMAD UR4, UR45, UR4, URZ ;  /* 0x000000042d0472a4 */ /* 0x000fe4000f8e02ff */
[----:B------:R-:W-:Y:S02]  /*4e30*/  @UP4 USHF.R.U32.HI UR7, URZ, UR23, UR5 ;  /* 0x00000017ff074299 */ /* 0x000fe40008011605 */
[----:B------:R-:W-:Y:S02]  /*4e40*/  UIMAD.WIDE.U32 UR10, UR6, UR22, URZ ;  /* 0x00000016060a72a5 */ /* 0x000fe4000f8e00ff */
[----:B------:R-:W-:Y:S02]  /*4e50*/  USEL UR5, UR14, UR12, !UP6 ;  /* 0x0000000c0e057287 */ /* 0x000fe4000f000000 */
[----:B------:R-:W-:Y:S02]  /*4e60*/  UIMAD UR8, UR45, UR7, URZ ;  /* 0x000000072d0872a4 */ /* 0x000fe4000f8e02ff */
[----:B------:R-:W-:Y:S03]  /*4e70*/  UISETP.GE.AND UP0, UPT, UR6, UR4, UPT ;  /* 0x000000040600728c */ /* 0x000fe6000bf06270 */
[----:B------:R-:W-:Y:S01]  /*4e80*/  UMOV UR4, UR11 ;  /* 0x0000000b00047c82 */ /* 0x000fe20008000000 */
[----:B------:R-:W-:Y:S02]  /*4e90*/  UISETP.GE.OR UP0, UPT, UR5, UR8, UP0 ;  /* 0x000000080500728c */ /* 0x000fe40008706670 */
[----:B------:R-:W-:Y:S02]  /*4ea0*/  USHF.R.U32.HI UR4, URZ, UR23, UR4 ;  /* 0x00000017ff047299 */ /* 0x000fe40008011604 */
[----:B------:R-:W-:Y:S02]  /*4eb0*/  UIMAD.WIDE.U32 UR8, UR5, UR22, URZ ;  /* 0x00000016050872a5 */ /* 0x000fe4000f8e00ff */
[----:B------:R-:W-:Y:S04]  /*4ec0*/  USEL UR10, UR6, UR4, !UP4 ;  /* 0x00000004060a7287 */ /* 0x000fe8000e000000 */
[----:B------:R-:W-:Y:S01]  /*4ed0*/  UIADD3 UR11, UPT, UPT, -UR10, URZ, URZ ;  /* 0x000000ff0a0b7290 */ /* 0x000fe2000fffe1ff */
[----:B------:R-:W-:Y:S02]  /*4ee0*/  @!UP0 UMOV UR4, UR9 ;  /* 0x0000000900048c82 */ /* 0x000fe40008000000 */
[----:B------:R-:W-:Y:S02]  /*4ef0*/  @!UP0 USHF.R.U32.HI UR4, URZ, UR23, UR4 ;  /* 0x00000017ff048299 */ /* 0x000fe40008011604 */
[----:B------:R-:W-:Y:S02]  /*4f00*/  UIMAD UR8, UR45, UR11, UR6 ;  /* 0x0000000b2d0872a4 */ /* 0x000fe4000f8e0206 */
[----:B------:R-:W-:Y:S04]  /*4f10*/  @!UP0 USEL UR4, UR5, UR4, !UP4 ;  /* 0x0000000405048287 */ /* 0x000fe8000e000000 */
[----:B------:R-:W-:Y:S02]  /*4f20*/  @!UP0 UIMAD UR7, UR7, UR8, UR4 ;  /* 0x00000008070782a4 */ /* 0x000fe4000f8e0204 */
[----:B------:R-:W-:Y:S02]  /*4f30*/  @!UP0 UIADD3 UR9, UPT, UPT, UR10, -UR4, URZ ;  /* 0x800000040a098290 */ /* 0x000fe4000fffe0ff */
[----:B------:R-:W-:Y:S02]  /*4f40*/  UIADD3 UR8, UPT, UPT, -UR6, URZ, URZ ;  /* 0x000000ff06087290 */ /* 0x000fe4000fffe1ff */
[----:B------:R-:W-:Y:S02]  /*4f50*/  UIADD3 UR4, UPT, UPT, -UR5, URZ, URZ ;  /* 0x000000ff05047290 */ /* 0x000fe4000fffe1ff */
[----:B------:R-:W-:Y:S03]  /*4f60*/  @!UP0 UIMAD UR6, UR9, UR45, UR5 ;  /* 0x0000002d090682a4 */ /* 0x000fe6000f8e0205 */
[----:B------:R-:W-:Y:S01]  /*4f70*/  @!UP0 UMOV UR5, UR7 ;  /* 0x0000000700058c82 */ /* 0x000fe20008000000 */
[----:B------:R-:W-:Y:S02]  /*4f80*/  UIMAD UR7, UR15, UR4, UR14 ;  /* 0x000000040f0772a4 */ /* 0x000fe4000f8e020e */
[----:B------:R-:W-:Y:S02]  /*4f90*/  UIMAD UR4, UR50, UR8, UR13 ;  /* 0x00000008320472a4 */ /* 0x000fe4000f8e020d */
[----:B------:R-:W-:Y:S02]  /*4fa0*/  UIMAD UR14, UR5, UR15, UR7 ;  /* 0x0000000f050e72a4 */ /* 0x000fe4000f8e0207 */
[----:B------:R-:W-:Y:S11]  /*4fb0*/  UIMAD UR13, UR6, UR50, UR4 ;  /* 0x00000032060d72a4 */ /* 0x000ff6000f8e0204 */
[----:B------:R-:W-:Y:S01]  /*4fc0*/  @!UPT UIADD3 URZ, UPT, UPT, URZ, URZ, URZ ;  /* 0x000000fffffff290 */ /* 0x000fe2000fffe0ff */
.L_x_90:
[----:B------:R-:W2:Y:S01]  /*4fd0*/  @!UP3 LDCU.128 UR8, c[0x0][0xb10] ;  /* 0x00016200ff08b7ac */ /* 0x000ea20008000c00 */
[C---:B----4-:R-:W-:Y:S02]  /*4fe0*/  ISETP.NE.U32.AND P1, PT, R4.reuse, RZ, PT ;  /* 0x000000ff0400720c */ /* 0x050fe40003f25070 */
[----:B------:R-:W-:Y:S02]  /*4ff0*/  ISETP.NE.U32.AND P0, PT, R4, RZ, PT ;  /* 0x000000ff0400720c */ /* 0x000fe40003f05070 */
[C---:B------:R-:W-:Y:S02]  /*5000*/  ISETP.NE.AND.EX P1, PT, R5.reuse, RZ, PT, P1 ;  /* 0x000000ff0500720c */ /* 0x040fe40003f25310 */
[----:B------:R-:W-:Y:S01]  /*5010*/  ISETP.NE.AND.EX P0, PT, R5, RZ, PT, P0 ;  /* 0x000000ff0500720c */ /* 0x000fe20003f05300 */
[----:B------:R-:W3:Y:S01]  /*5020*/  @!UP3 LDCU UR5, c[0x0][0xb0c] ;  /* 0x00016180ff05b7ac */ /* 0x000ee20008000800 */
[----:B------:R-:W-:Y:S01]  /*5030*/  SHF.L.U32 R9, R15, 0x1f, RZ ;  /* 0x0000001f0f097819 */ /* 0x000fe200000006ff */
[----:B------:R-:W-:Y:S02]  /*5040*/  USHF.L.U32 UR42, UR28, 0x7, URZ ;  /* 0x000000071c2a7899 */ /* 0x000fe400080006ff */
[----:B------:R-:W-:Y:S02]  /*5050*/  USHF.L.U32 UR43, UR20, 0x6, URZ ;  /* 0x00000006142b7899 */ /* 0x000fe400080006ff */
[----:B--2---:R-:W-:Y:S07]  /*5060*/  UIMAD.WIDE.U32 UR6, UR14, UR8, URZ ;  /* 0x000000080e0672a5 */ /* 0x004fee000f8e00ff */
[----:B------:R-:W-:Y:S01]  /*5070*/  @!UP3 UMOV UR4, UR7 ;  /* 0x000000070004bc82 */ /* 0x000fe20008000000 */
[----:B---3--:R-:W-:Y:S02]  /*5080*/  @!UP3 UISETP.NE.AND UP0, UPT, UR5, 0x1, UPT ;  /* 0x000000010500b88c */ /* 0x008fe4000bf05270 */
[----:B------:R-:W-:Y:S02]  /*5090*/  @!UP3 USHF.R.U32.HI UR4, URZ, UR9, UR4 ;  /* 0x00000009ff04b299 */ /* 0x000fe40008011604 */
[----:B------:R-:W-:Y:S02]  /*50a0*/  UIMAD.WIDE.U32 UR6, UR13, UR11, URZ ;  /* 0x0000000b0d0672a5 */ /* 0x000fe4000f8e00ff */
[----:B------:R-:W-:Y:S02]  /*50b0*/  @!UP3 USEL UR8, UR14, UR4, !UP0 ;  /* 0x000000040e08b287 */ /* 0x000fe4000c000000 */
[----:B------:R-:W-:Y:S03]  /*50c0*/  @!UP3 UISETP.NE.AND UP0, UPT, UR10, 0x1, UPT ;  /* 0x000000010a00b88c */ /* 0x000fe6000bf05270 */
[----:B------:R-:W-:Y:S02]  /*50d0*/  @!UP3 UMOV UR6, UR7 ;  /* 0x000000070006bc82 */ /* 0x000fe40008000000 */
[----:B------:R-:W2:Y:S02]  /*50e0*/  @!UP3 LDCU UR4, c[0x0][0xb20] ;  /* 0x00016400ff04b7ac */ /* 0x000ea40008000800 */
[----:B--2---:R-:W-:Y:S04]  /*50f0*/  @!UP3 USHF.R.U32.HI UR6, URZ, UR4, UR6 ;  /* 0x00000004ff06b299 */ /* 0x004fe80008011606 */
[----:B------:R-:W-:Y:S04]  /*5100*/  @!UP3 USEL UR6, UR13, UR6, !UP0 ;  /* 0x000000060d06b287 */ /* 0x000fe8000c000000 */
[----:B------:R-:W-:Y:S02]  /*5110*/  @!UP3 UIADD3 UR4, UPT, UPT, -UR8, UR6, URZ ;  /* 0x000000060804b290 */ /* 0x000fe4000fffe1ff */
[----:B------:R-:W-:Y:S02]  /*5120*/  @!UP3 UIADD3 UR6, UPT, UPT, UR8, -UR6, URZ ;  /* 0x800000060806b290 */ /* 0x000fe4000fffe0ff */
[----:B------:R-:W-:Y:S02]  /*5130*/  @!UP3 UIMAD UR14, UR4, UR5, UR14 ;  /* 0x00000005040eb2a4 */ /* 0x000fe4000f8e020e */
[----:B------:R-:W-:Y:S01]  /*5140*/  @!UP3 UIMAD UR13, UR6, UR10, UR13 ;  /* 0x0000000a060db2a4 */ /* 0x000fe2000f8e020d */
[----:B------:R-:W-:Y:S11]  /*5150*/  BRA.U UP2, `(.L_x_91) ;  /* 0x0000000102107547 */ /* 0x000ff6000b800000 */
[----:B------:R-:W-:Y:S04]  /*5160*/  MOV R6, UR46 ;  /* 0x0000002e00067c02 */ /* 0x000fe80008000f00 */
[----:B------:R-:W-:Y:S04]  /*5170*/  SHF.L.U32 R6, R6, 0x1f, RZ ;  /* 0x0000001f06067819 */ /* 0x000fe800000006ff */
[----:B------:R-:W2:Y:S02]  /*5180*/  SYNCS.PHASECHK.TRANS64.TRYWAIT P2, [UR21+0xb8], R6 ;  /* 0x0000b806ff0075a7 */ /* 0x000ea40008041115 */
[----:B--2---:R-:W-:Y:S05]  /*5190*/  @!P2 BRA `(.L_x_92) ;  /* 0x000000480088a947 */ /* 0x004fea0003800000 */
.L_x_91:
[----:B------:R-:W-:Y:S05]  /*51a0*/  @!P1 BRA `(.L_x_93) ;  /* 0x0000000000309947 */ /* 0x000fea0003800000 */
[----:B------:R-:W-:Y:S01]  /*51b0*/  ISETP.NE.U32.AND P1, PT, R2, RZ, PT ;  /* 0x000000ff0200720c */ /* 0x000fe20003f25070 */
[----:B------:R-:W2:Y:S01]  /*51c0*/  LDCU.64 UR4, c[0x0][0x358] ;  /* 0x00006b00ff0477ac */ /* 0x000ea20008000a00 */
[----:B------:R-:W-:Y:S02]  /*51d0*/  IMAD.MOV.U32 R50, RZ, RZ, 0x1 ;  /* 0x00000001ff327424 */ /* 0x000fe400078e00ff */
[----:B------:R-:W-:Y:S11]  /*51e0*/  ISETP.NE.AND.EX P1, PT, R3, RZ, PT, P1 ;  /* 0x000000ff0300720c */ /* 0x000ff60003f25310 */
[----:B------:R-:W-:Y:S02]  /*51f0*/  @!UPT UIADD3 URZ, UPT, UPT, URZ, URZ, URZ ;  /* 0x000000fffffff290 */ /* 0x000fe4000fffe0ff */
[----:B------:R-:W3:Y:S01]  /*5200*/  @P1 LDC.64 R10, c[0x0][0x888] ;  /* 0x00022200ff0a1b82 */ /* 0x000ee20000000a00 */
[----:B-1----:R-:W-:Y:S04]  /*5210*/  @P1 IMAD R0, R4, UR36, RZ ;  /* 0x0000002404001c24 */ /* 0x002fe8000f8e02ff */
[----:B---3--:R-:W-:Y:S04]  /*5220*/  @P1 IMAD.WIDE R10, R0, 0x4, R10 ;  /* 0x00000004000a1825 */ /* 0x008fe800078e020a */
[----:B------:R-:W-:Y:S01]  /*5230*/  HFMA2 R0, -RZ, RZ, 0, 5.9604644775390625e-08 ;  /* 0x00000001ff007431 */ /* 0x000fe200000001ff */
[----:B--2--5:R2:W5:Y:S04]  /*5240*/  @P1 LDG.E R27, desc[UR4][R10.64] ;  /* 0x000000040a1b1981 */ /* 0x024568000c1e1900 */
[----:B------:R-:W-:Y:S01]  /*5250*/  @!P1 PRMT R50, R0, 0x7610, R50 ;  /* 0x0000761000329816 */ /* 0x000fe20000000032 */
[----:B--2---:R-:W3:Y:S06]  /*5260*/  @!P1 LDC R27, c[0x0][0x880] ;  /* 0x00022000ff1b9b82 */ /* 0x004eec0000000800 */
.L_x_93:
[----:B---3-5:R-:W-:Y:S01]  /*5270*/  @!P0 FSETP.EQ.AND P1, PT, R27, RZ, PT ;  /* 0x000000ff1b00820b */ /* 0x028fe20003f22000 */
[----:B------:R-:W-:Y:S01]  /*5280*/  @!UPT UIADD3 URZ, UPT, UPT, URZ, URZ, URZ ;  /* 0x000000fffffff290 */ /* 0x000fe2000fffe0ff */
[----:B------:R-:W-:Y:S11]  /*5290*/  @!P0 BRA `(.L_x_94) ;  /* 0x0000000000188947 */ /* 0x000ff60003800000 */
[----:B------:R-:W-:Y:S02]  /*52a0*/  LOP3.LUT P0, RZ, R50, 0xff, RZ, 0xc0, !PT ;  /* 0x000000ff32ff7812 */ /* 0x000fe4000780c0ff */
[----:B------:R-:W-:Y:S04]  /*52b0*/  ISETP.NE.U32.AND P1, PT, R2, RZ, PT ;  /* 0x000000ff0200720c */ /* 0x000fe80003f25070 */
[----:B------:R-:W-:Y:S04]  /*52c0*/  ISETP.NE.AND.EX P1, PT, R3, RZ, PT, P1 ;  /* 0x000000ff0300720c */ /* 0x000fe80003f25310 */
[----:B------:R-:W-:Y:S03]  /*52d0*/  PLOP3.LUT P1, PT, P1, PT, PT, 0x8, 0x80 ;  /* 0x000000000080781c */ /* 0x000fe60000f2e170 */
[----:B------:R-:W-:Y:S11]  /*52e0*/  @P0 FSETP.EQ.AND P1, PT, R27, RZ, PT ;  /* 0x000000ff1b00020b */ /* 0x000ff60003f22000 */
[----:B------:R-:W-:Y:S02]  /*52f0*/  @!UPT UIADD3 URZ, UPT, UPT, URZ, URZ, URZ ;  /* 0x000000fffffff290 */ /* 0x000fe4000fffe0ff */
.L_x_94:
[----:B------:R-:W2:Y:S01]  /*5300*/  SYNCS.PHASECHK.TRANS64.TRYWAIT P2, [UR21+0x90], R9 ;  /* 0x00009009ff0075a7 */ /* 0x000ea20008041115 */
[----:B------:R-:W-:Y:S04]  /*5310*/  ELECT P0, URZ, PT ;  /* 0x0000000000ff782f */ /* 0x000fe80003800000 */
[----:B------:R-:W-:Y:S11]  /*5320*/  PLOP3.LUT P1, PT, P1, P0, PT, 0xf2, 0x2f ;  /* 0x00000000002f781c */ /* 0x000ff60000f21e72 */
[----:B------:R-:W-:Y:S02]  /*5330*/  @!UPT UIADD3 URZ, UPT, UPT, URZ, URZ, URZ ;  /* 0x000000fffffff290 */ /* 0x000fe4000fffe0ff */
[----:B------:R-:W-:Y:S05]  /*5340*/  @!P1 IADD3 R8, P0, PT, R16, 0x580, RZ ;  /* 0x0000058010089810 */ /* 0x000fea0007f1e0ff */
[----:B-1----:R-:W-:Y:S01]  /*5350*/  @!P1 IMAD.X R6, RZ, RZ, R17, P0 ;  /* 0x000000ffff069224 */ /* 0x002fe200000e0611 */
[----:B--2---:R-:W-:Y:S07]  /*5360*/  @!P2 BRA `(.L_x_95) ;  /* 0x00000048002ca947 */ /* 0x004fee0003800000 */
.L_x_191:
[----:B------:R-:W-:Y:S01]  /*5370*/  @!P1 R2UR UR5, R8 ;  /* 0x00000000080592ca */ /* 0x000fe200000e0000 */
[----:B------:R-:W-:Y:S01]  /*5380*/  VOTEU.ALL UP0, P1 ;  /* 0x0000000000ff7886 */ /* 0x000fe20000800000 */
[----:B------:R-:W-:Y:S01]  /*5390*/  @!P1 R2UR UR4, R6 ;  /* 0x00000000060492ca */ /* 0x000fe200000e0000 */
[----:B------:R-:W-:Y:S01]  /*53a0*/  UMOV UR16, 0x0 ;  /* 0x0000000000107882 */ /* 0x000fe20000000000 */
[----:B------:R-:W-:Y:S01]  /*53b0*/  UMOV UR17, 0x10000000 ;  /* 0x1000000000117882 */ /* 0x000fe20000000000 */
[----:B------:R-:W-:Y:S01]  /*53c0*/  UMOV UR44, UR36 ;  /* 0x00000024002c7c82 */ /* 0x000fe20008000000 */
[----:B------:R-:W-:Y:S01]  /*53d0*/  @!UP0 UIADD3 UR40, UPT, UPT, UR21, 0x200, URZ ;  /* 0x0000020015288890 */ /* 0x000fe2000fffe0ff */
[----:B-1----:R-:W-:Y:S01]  /*53e0*/  @!P1 IMAD.MOV.U32 R0, RZ, RZ, 0x1000 ;  /* 0x00001000ff009424 */ /* 0x002fe200078e00ff */
[----:B------:R-:W-:Y:S01]  /*53f0*/  @!UP0 UIADD3 UR10, UPT, UPT, UR42, 0x40, URZ ;  /* 0x000000402a0a8890 */ /* 0x000fe2000fffe0ff */
[----:B------:R-:W-:Y:S01]  /*5400*/  @!P1 IADD3 R8, P0, PT, R16, 0x580, RZ ;  /* 0x0000058010089810 */ /* 0x000fe20007f1e0ff */
[----:B------:R-:W-:Y:S01]  /*5410*/  @!UP0 UIADD3 UR8, UPT, UPT, UR21, 0xa00, URZ ;  /* 0x00000a0015088890 */ /* 0x000fe2000fffe0ff */
[----:B------:R-:W-:Y:S02]  /*5420*/  VOTEU.ALL UP0, P1 ;  /* 0x0000000000ff7886 */ /* 0x000fe40000800000 */
[----:B------:R-:W-:Y:S01]  /*5430*/  IMAD.U32 R10, RZ, RZ, UR5 ;  /* 0x00000005ff0a7e24 */ /* 0x000fe2000f8e00ff */
[----:B------:R-:W-:Y:S01]  /*5440*/  UMOV UR9, UR41 ;  /* 0x0000002900097c82 */ /* 0x000fe20008000000 */
[----:B------:R-:W-:Y:S01]  /*5450*/  IMAD.U32 R11, RZ, RZ, UR4 ;  /* 0x00000004ff0b7e24 */ /* 0x000fe2000f8e00ff */
[----:B------:R-:W-:Y:S01]  /*5460*/  UMOV UR11, UR43 ;  /* 0x0000002b000b7c82 */ /* 0x000fe20008000000 */
[----:B------:R-:W-:Y:S01]  /*5470*/  UMOV UR12, UR36 ;  /* 0x00000024000c7c82 */ /* 0x000fe20008000000 */
[----:B------:R-:W-:Y:S01]  /*5480*/  @!P1 R2UR UR4, R10 ;  /* 0x000000000a0492ca */ /* 0x000fe200000e0000 */
[----:B------:R-:W-:Y:S01]  /*5490*/  UPRMT UR6, UR47, 0x654, UR41 ;  /* 0x000006542f067896 */ /* 0x000fe20008000029 */
[----:B------:R-:W-:Y:S01]  /*54a0*/  @!P1 R2UR UR5, R11 ;  /* 0x000000000b0592ca */ /* 0x000fe200000e0000 */
[----:B------:R-:W-:Y:S11]  /*54b0*/  @!P1 IMAD.X R6, RZ, RZ, R17, P0 ;  /* 0x000000ffff069224 */ /* 0x000ff600000e0611 */
[----:B------:R-:W-:Y:S01]  /*54c0*/  @!UPT UIADD3 URZ, UPT, UPT, URZ, URZ, URZ ;  /* 0x000000fffffff290 */ /* 0x000fe2000fffe0ff */
[----:B------:R1:W-:Y:S01]  /*54d0*/  @!UP0 UTMALDG.3D [UR40], [UR4], desc[UR16] ;  /* 0x00001028040085b4 */ /* 0x0003e20008011000 */
[----:B------:R-:W-:Y:S05]  /*54e0*/  VOTEU.ALL UP0, P1 ;  /* 0x0000000000ff7886 */ /* 0x000fea0000800000 */
[----:B------:R1:W-:Y:S01]  /*54f0*/  @!UP0 UTMALDG.3D [UR8], [UR4], desc[UR16] ;  /* 0x00001008040085b4 */ /* 0x0003e20008011000 */
[----:B------:R1:W-:Y:S01]  /*5500*/  @!P1 SYNCS.ARRIVE.TRANS64.RED.A0TR RZ, [UR21+0x70], R0 ;  /* 0x00007000ffff99a7 */ /* 0x0003e20008300415 */
[----:B------:R-:W-:Y:S01]  /*5510*/  SYNCS.ARRIVE.TRANS64.RED.A1T0 RZ, [UR6], RZ ;  /* 0x000000ffffff79a7 */ /* 0x000fe20008100406 */
[----:B------:R-:W2:Y:S02]  /*5520*/  SYNCS.PHASECHK.TRANS64.TRYWAIT P2, [UR21+0x98], R9 ;  /* 0x00009809ff0075a7 */ /* 0x000ea40008041115 */
[----:B-12---:R-:W-:Y:S05]  /*5530*/  @!P2 BRA `(.L_x_96) ;  /* 0x0000004400d0a947 */ /* 0x006fea0003800000 */
.L_x_193:
        /* <DEDUP_REMOVED lines=10> */
[----:B------:R-:W-:Y:S02]  /*55e0*/  @!UP0 UIADD3 UR10, UPT, UPT, UR42, 0x50, URZ ;  /* 0x000000502a0a8890 */ /* 0x000fe4000fffe0ff */
[----:B------:R-:W-:Y:S01]  /*55f0*/  @!UP0 UIADD3 UR8, UPT, UPT, UR21, 0x1a00, URZ ;  /* 0x00001a0015088890 */ /* 0x000fe2000fffe0ff */
[----:B------:R-:W-:Y:S01]  /*5600*/  IMAD.U32 R10, RZ, RZ, UR5 ;  /* 0x00000005ff0a7e24 */ /* 0x000fe2000f8e00ff */
[----:B------:R-:W-:Y:S01]  /*5610*/  VOTEU.ALL UP0, P1 ;  /* 0x0000000000ff7886 */ /* 0x000fe20000800000 */
[----:B------:R-:W-:Y:S01]  /*5620*/  IMAD.U32 R11, RZ, RZ, UR4 ;  /* 0x00000004ff0b7e24 */ /* 0x000fe2000f8e00ff */
[----:B------:R-:W-:Y:S01]  /*5630*/  UMOV UR9, UR33 ;  /* 0x0000002100097c82 */ /* 0x000fe20008000000 */
[----:B------:R-:W-:Y:S01]  /*5640*/  UMOV UR11, UR43 ;  /* 0x0000002b000b7c82 */ /* 0x000fe20008000000 */
[----:B------:R-:W-:Y:S01]  /*5650*/  @!P1 R2UR UR4, R10 ;  /* 0x000000000a0492ca */ /* 0x000fe200000e0000 */
[----:B------:R-:W-:Y:S01]  /*5660*/  UMOV UR12, UR36 ;  /* 0x00000024000c7c82 */ /* 0x000fe20008000000 */
[----:B------:R-:W-:Y:S01]  /*5670*/  @!P1 R2UR UR5, R11 ;  /* 0x000000000b0592ca */ /* 0x000fe200000e0000 */
[----:B------:R-:W-:Y:S01]  /*5680*/  UPRMT UR6, UR47, 0x654, UR33 ;  /* 0x000006542f067896 */ /* 0x000fe20008000021 */
[----:B------:R-:W-:Y:S11]  /*5690*/  @!P1 IMAD.X R6, RZ, RZ, R17, P0 ;  /* 0x000000ffff069224 */ /* 0x000ff600000e0611 */
[----:B------:R1:W-:Y:S01]  /*56a0*/  @!UP0 UTMALDG.3D [UR32], [UR4], desc[UR16] ;  /* 0x00001020040085b4 */ /* 0x0003e20008011000 */
[----:B------:R-:W-:Y:S05]  /*56b0*/  VOTEU.ALL UP0, P1 ;  /* 0x0000000000ff7886 */ /* 0x000fea0000800000 */
[----:B------:R1:W-:Y:S01]  /*56c0*/  @!UP0 UTMALDG.3D [UR8], [UR4], desc[UR16] ;  /* 0x00001008040085b4 */ /* 0x0003e20008011000 */
[----:B------:R1:W-:Y:S01]  /*56d0*/  @!P1 SYNCS.ARRIVE.TRANS64.RED.A0TR RZ, [UR21+0x78], R0 ;  /* 0x00007800ffff99a7 */ /* 0x0003e20008300415 */
[----:B------:R-:W-:Y:S01]  /*56e0*/  SYNCS.ARRIVE.TRANS64.RED.A1T0 RZ, [UR6], RZ ;  /* 0x000000ffffff79a7 */ /* 0x000fe20008100406 */
[----:B------:R-:W2:Y:S02]  /*56f0*/  SYNCS.PHASECHK.TRANS64.TRYWAIT P2, [UR21+0xa0], R9 ;  /* 0x0000a009ff0075a7 */ /* 0x000ea40008041115 */
[----:B-12---:R-:W-:Y:S05]  /*5700*/  @!P2 BRA `(.L_x_97) ;  /* 0x000000440074a947 */ /* 0x006fea0003800000 */
.L_x_195:
        /* <DEDUP_REMOVED lines=9> */
[----:B------:R-:W-:Y:S01]  /*57a0*/  VIADD R14, R14, 0x1 ;  /* 0x000000010e0e7836 */ /* 0x000fe20000000000 */
        /* <DEDUP_REMOVED lines=10> */
[----:B------:R-:W-:Y:S01]  /*5850*/  UMOV UR12, UR36 ;  /* 0x00000024000c7c82 */ /* 0x000fe20008000000 */
[----:B------:R-:W-:Y:S11]  /*5860*/  UPRMT UR6, UR47, 0x654, UR25 ;  /* 0x000006542f067896 */ /* 0x000ff60008000019 */
[----:B------:R1:W-:Y:S01]  /*5870*/  @!UP0 UTMALDG.3D [UR24], [UR4], desc[UR16] ;  /* 0x00001018040085b4 */ /* 0x0003e20008011000 */
[----:B------:R-:W-:Y:S05]  /*5880*/  VOTEU.ALL UP0, P1 ;  /* 0x0000000000ff7886 */ /* 0x000fea0000800000 */
[----:B------:R1:W-:Y:S01]  /*5890*/  @!UP0 UTMALDG.3D [UR8], [UR4], desc[UR16] ;  /* 0x00001008040085b4 */ /* 0x0003e20008011000 */
[----:B------:R1:W-:Y:S01]  /*58a0*/  @!P1 SYNCS.ARRIVE.TRANS64.RED.A0TR RZ, [UR21+0x80], R0 ;  /* 0x00008000ffff99a7 */ /* 0x0003e20008300415 */
[----:B------:R-:W-:Y:S01]  /*58b0*/  SYNCS.ARRIVE.TRANS64.RED.A1T0 RZ, [UR6], RZ ;  /* 0x000000ffffff79a7 */ /* 0x000fe20008100406 */
[----:B------:R-:W2:Y:S02]  /*58c0*/  SYNCS.PHASECHK.TRANS64.TRYWAIT P0, [UR21+0xa8], R9 ;  /* 0x0000a809ff0075a7 */ /* 0x000ea40008001115 */
[----:B-12---:R-:W-:Y:S05]  /*58d0*/  @!P0 BRA `(.L_x_98) ;  /* 0x0000004400188947 */ /* 0x006fea0003800000 */
.L_x_197:
[----:B------:R-:W-:Y:S01]  /*58e0*/  UPLOP3.LUT UP2, UPT, UPT, UPT, UPT, 0x80, 0x8 ;  /* 0x000000000008789c */ /* 0x000fe20003f4f070 */
[----:B------:R-:W-:Y:S01]  /*58f0*/  @!P1 IADD3 R6, P0, PT, R16, 0x580, RZ ;  /* 0x0000058010069810 */ /* 0x000fe20007f1e0ff */
[----:B------:R-:W-:Y:S01]  /*5900*/  UMOV UR6, 0x0 ;  /* 0x0000000000067882 */ /* 0x000fe20000000000 */
[----:B------:R-:W-:Y:S01]  /*5910*/  UMOV UR7, 0x10000000 ;  /* 0x1000000000077882 */ /* 0x000fe20000000000 */
[----:B------:R-:W-:Y:S01]  /*5920*/  VOTEU.ALL UP0, P1 ;  /* 0x0000000000ff7886 */ /* 0x000fe20000800000 */
[----:B------:R-:W-:Y:S01]  /*5930*/  @!P1 R2UR UR5, R6 ;  /* 0x00000000060592ca */ /* 0x000fe200000e0000 */
[----:B-1----:R-:W-:Y:S01]  /*5940*/  @!P1 IMAD.X R0, RZ, RZ, R17, P0 ;  /* 0x000000ffff009224 */ /* 0x002fe200000e0611 */
[----:B------:R-:W-:Y:S01]  /*5950*/  UMOV UR19, UR43 ;  /* 0x0000002b00137c82 */ /* 0x000fe20008000000 */
[----:B------:R-:W-:Y:S01]  /*5960*/  UMOV UR20, UR36 ;  /* 0x0000002400147c82 */ /* 0x000fe20008000000 */
[----:B------:R-:W-:Y:S01]  /*5970*/  @!UP0 UIADD3 UR18, UPT, UPT, UR42, 0x30, URZ ;  /* 0x000000302a128890 */ /* 0x000fe2000fffe0ff */
[----:B------:R-:W-:Y:S01]  /*5980*/  R2UR UR24, R52 ;  /* 0x00000000341872ca */ /* 0x000fe200000e0000 */
[----:B------:R-:W-:Y:S01]  /*5990*/  @!UP0 UIADD3 UR16, UPT, UPT, UR21, 0x3200, URZ ;  /* 0x0000320015108890 */ /* 0x000fe2000fffe0ff */
[----:B------:R-:W-:Y:S01]  /*59a0*/  @!P1 R2UR UR4, R0 ;  /* 0x00000000000492ca */ /* 0x000fe200000e0000 */
[----:B------:R-:W-:Y:S01]  /*59b0*/  @!UP0 UIADD3 UR17, UPT, UPT, UR21, 0x88, URZ ;  /* 0x0000008815118890 */ /* 0x000fe2000fffe0ff */
[----:B------:R-:W-:Y:S01]  /*59c0*/  ISETP.NE.AND P0, PT, R14, 0x2, PT ;  /* 0x000000020e00780c */ /* 0x000fe20003f05270 */
[----:B------:R-:W-:Y:S01]  /*59d0*/  @!UP0 UIADD3 UR10, UPT, UPT, UR42, 0x70, URZ ;  /* 0x000000702a0a8890 */ /* 0x000fe2000fffe0ff */
[----:B------:R-:W-:Y:S01]  /*59e0*/  LOP3.LUT R15, R15, 0x1, RZ, 0x3c, !PT ;  /* 0x000000010f0f7812 */ /* 0x000fe200078e3cff */
[----:B------:R-:W-:Y:S01]  /*59f0*/  @!UP0 UIADD3 UR8, UPT, UPT, UR21, 0x3a00, URZ ;  /* 0x00003a0015088890 */ /* 0x000fe2000fffe0ff */
[----:B------:R-:W-:Y:S01]  /*5a00*/  IMAD.U32 R8, RZ, RZ, UR5 ;  /* 0x00000005ff087e24 */ /* 0x000fe2000f8e00ff */
[----:B------:R-:W-:Y:S01]  /*5a10*/  VOTEU.ALL UP0, P1 ;  /* 0x0000000000ff7886 */ /* 0x000fe20000800000 */
[----:B------:R-:W-:Y:S01]  /*5a20*/  UMOV UR11, UR43 ;  /* 0x0000002b000b7c82 */ /* 0x000fe20008000000 */
[----:B------:R-:W-:Y:S01]  /*5a30*/  UMOV UR12, UR36 ;  /* 0x00000024000c7c82 */ /* 0x000fe20008000000 */
[----:B------:R-:W-:Y:S01]  /*5a40*/  UMOV UR9, UR17 ;  /* 0x0000001100097c82 */ /* 0x000fe20008000000 */
[----:B------:R-:W-:Y:S01]  /*5a50*/  SEL R0, RZ, 0x1, P0 ;  /* 0x00000001ff007807 */ /* 0x000fe20000000000 */
[----:B------:R-:W-:Y:S01]  /*5a60*/  UIADD3 UR28, UPT, UPT, UR13, UR24, URZ ;  /* 0x000000180d1c7290 */ /* 0x000fe2000fffe0ff */
[----:B------:R-:W-:Y:S01]  /*5a70*/  IMAD.U32 R9, RZ, RZ, UR4 ;  /* 0x00000004ff097e24 */ /* 0x000fe2000f8e00ff */
[----:B------:R-:W-:Y:S01]  /*5a80*/  @!P1 R2UR UR4, R8 ;  /* 0x00000000080492ca */ /* 0x000fe200000e0000 */
[----:B------:R-:W-:Y:S01]  /*5a90*/  UMOV UR36, UR29 ;  /* 0x0000001d00247c82 */ /* 0x000fe20008000000 */
[----:B------:R-:W-:Y:S02]  /*5aa0*/  LOP3.LUT R13, R13, R0, RZ, 0x3c, !PT ;  /* 0x000000000d0d7212 */ /* 0x000fe400078e3cff */
[----:B------:R-:W-:Y:S02]  /*5ab0*/  @!P1 R2UR UR5, R9 ;  /* 0x00000000090592ca */ /* 0x000fe400000e0000 */
[----:B------:R-:W-:Y:S11]  /*5ac0*/  SEL R14, R14, RZ, P0 ;  /* 0x000000ff0e0e7207 */ /* 0x000ff60000000000 */
[----:B------:R1:W-:Y:S01]  /*5ad0*/  @!UP0 UTMALDG.3D [UR16], [UR4], desc[UR6] ;  /* 0x00000610040085b4 */ /* 0x0003e20008011000 */
[----:B------:R-:W-:Y:S05]  /*5ae0*/  VOTEU.ALL UP0, P1 ;  /* 0x0000000000ff7886 */ /* 0x000fea0000800000 */
[----:B------:R2:W-:Y:S01]  /*5af0*/  @!UP0 UTMALDG.3D [UR8], [UR4], desc[UR6] ;  /* 0x00000608040085b4 */ /* 0x0005e20008011000 */
[----:B------:R2:W-:Y:S01]  /*5b00*/  @!P1 SYNCS.ARRIVE.TRANS64.RED.A0TR RZ, [UR21+0x88], R7 ;  /* 0x00008807ffff99a7 */ /* 0x0005e20008300415 */
[----:B------:R-:W-:Y:S01]  /*5b10*/  SYNCS.ARRIVE.TRANS64.RED.A1T0 RZ, [UR37], RZ ;  /* 0x000000ffffff79a7 */ /* 0x000fe20008100425 */
[----:B-1----:R-:W-:Y:S01]  /*5b20*/  UIADD3 UR20, UPT, UPT, UR14, UR63, URZ ;  /* 0x0000003f0e147290 */ /* 0x002fe2000fffe0ff */
[----:B------:R-:W-:Y:S11]  /*5b30*/  BRA.U UP1, `(.L_x_99) ;  /* 0xfffffff101047547 */ /* 0x000ff6000b83ffff */
[----:B------:R-:W-:-:S04]  /*5b40*/  SHF.L.U32 R2, R15, 0x1f, RZ ;  /* 0x0000001f0f027819 */ /* 0x000fc800000006ff */
[----:B------:R-:W1:Y:S02]  /*5b50*/  SYNCS.PHASECHK.TRANS64.TRYWAIT P0, [UR21+0x90], R2 ;  /* 0x00009002ff0075a7 */ /* 0x000e640008001115 */
[----:B-1----:R-:W-:Y:S05]  /*5b60*/  @!P0 BRA `(.L_x_100) ;  /* 0x00000040008c8947 */ /* 0x002fea0003800000 */
.L_x_199:
[----:B------:R-:W3:Y:S02]  /*5b70*/  SYNCS.PHASECHK.TRANS64.TRYWAIT P0, [UR21+0x98], R2 ;  /* 0x00009802ff0075a7 */ /* 0x000ee40008001115 */
[----:B---3--:R-:W-:Y:S05]  /*5b80*/  @!P0 BRA `(.L_x_101) ;  /* 0x00000040009c8947 */ /* 0x008fea0003800000 */
.L_x_201:
[----:B------:R-:W3:Y:S02]  /*5b90*/  SYNCS.PHASECHK.TRANS64.TRYWAIT P0, [UR21+0xa0], R2 ;  /* 0x0000a002ff0075a7 */ /* 0x000ee40008001115 */
[----:B---3--:R-:W-:Y:S05]  /*5ba0*/  @!P0 BRA `(.L_x_102) ;  /* 0x0000004000ac8947 */ /* 0x008fea0003800000 */
.L_x_203:
[----:B-1----:R-:W-:-:S07]  /*5bb0*/  MOV R0, UR21 ;  /* 0x0000001500007c02 */ /* 0x002fce0008000f00 */
.L_x_103:
[----:B-1----:R-:W-:-:S04]  /*5bc0*/  SHF.L.U32 R2, R15, 0x1f, RZ ;  /* 0x0000001f0f027819 */ /* 0x002fc800000006ff */
[----:B------:R1:W3:Y:S03]  /*5bd0*/  SYNCS.PHASECHK.TRANS64.TRYWAIT P0, [R0+URZ+0xa8], R2 ;  /* 0x0000a802000075a7 */ /* 0x0002e600080011ff */
[----:B---3--:R-:W-:Y:S05]  /*5be0*/  @!P0 NANOSLEEP.SYNCS 0x989680 ;  /* 0x009896800000895d */ /* 0x008fea0003900000 */
[----:B------:R-:W3:Y:S02]  /*5bf0*/  @!P0 SYNCS.PHASECHK.TRANS64 P0, [R0+URZ+0xa8], R2 ;  /* 0x0000a802000085a7 */ /* 0x000ee400080010ff */
[----:B--23--:R-:W-:Y:S05]  /*5c00*/  @P0 EXIT ;  /* 0x000000000000094d */ /* 0x00cfea0003800000 */
[----:B------:R-:W-:Y:S05]  /*5c10*/  BRA `(.L_x_103) ;  /* 0xfffffffc00e87947 */ /* 0x000fea000383ffff */
.L_x_88:
[----:B------:R-:W-:-:S06]  /*5c20*/  UISETP.GE.AND UP0, UPT, UR25, 0x4, UPT ;  /* 0x000000041900788c */ /* 0x000fcc000bf06270 */
[----:B------:R-:W-:-:S13]  /*5c30*/  PLOP3.LUT P0, PT, PT, PT, UP0, 0x80, 0x8 ;  /* 0x000000000008781c */ /* 0x000fda0003f0f008 */
[----:B------:R-:W-:Y:S05]  /*5c40*/  @!P0 EXIT ;  /* 0x000000000000894d */ /* 0x000fea0003800000 */
[----:B------:R-:W-:Y:S01]  /*5c50*/  BAR.SYNC.DEFER_BLOCKING 0x6, 0xa0 ;  /* 0x0182800000007b1d */ /* 0x000fe20000010000 */
[----:B------:R-:W-:Y:S01]  /*5c60*/  IMAD.SHL.U32 R49, R61, 0x10, RZ ;  /* 0x000000103d317824 */ /* 0x000fe200078e00ff */
[----:B------:R-:W-:Y:S01]  /*5c70*/  CS2R R58, SRZ ;  /* 0x00000000003a7805 */ /* 0x000fe2000001ff00 */
[----:B------:R-:W-:Y:S02]  /*5c80*/  IMAD.SHL.U32 R5, R51, 0x200, RZ ;  /* 0x0000020033057824 */ /* 0x000fe400078e00ff */
[----:B------:R-:W-:Y:S01]  /*5c90*/  IMAD.U32 R23, R61, 0x10000, RZ ;  /* 0x000100003d177824 */ /* 0x000fe200078e00ff */
[----:B------:R-:W-:Y:S01]  /*5ca0*/  UMOV UR43, 0x400 ;  /* 0x00000400002b7882 */ /* 0x000fe20000000000 */
[----:B------:R-:W-:Y:S01]  /*5cb0*/  LOP3.LUT R48, R49, 0x5b0, RZ, 0xc0, !PT ;  /* 0x000005b031307812 */ /* 0x000fe200078ec0ff */
[----:B------:R-:W-:Y:S01]  /*5cc0*/  ULEA UR43, UR47, UR43, 0x18 ;  /* 0x0000002b2f2b7291 */ /* 0x000fe2000f8ec0ff */
[----:B------:R-:W1:Y:S01]  /*5cd0*/  LDC.64 R44, c[0x0][0x888] ;  /* 0x00022200ff2c7b82 */ /* 0x000e620000000a00 */
[----:B------:R-:W-:Y:S01]  /*5ce0*/  IMAD.SHL.U32 R4, R61, 0x2, RZ ;  /* 0x000000023d047824 */ /* 0x000fe200078e00ff */
[----:B------:R-:W-:Y:S01]  /*5cf0*/  LOP3.LUT R48, R48, 0x200, R5, 0xf8, !PT ;  /* 0x0000020030307812 */ /* 0x000fe200078ef805 */
[----:B------:R-:W-:Y:S01]  /*5d00*/  IMAD.SHL.U32 R5, R51, 0x200000, RZ ;  /* 0x0020000033057824 */ /* 0x000fe200078e00ff */
[C---:B------:R-:W-:Y:S01]  /*5d10*/  LOP3.LUT R6, R49.reuse, 0x40, RZ, 0xc0, !PT ;  /* 0x0000004031067812 */ /* 0x040fe200078ec0ff */
[----:B------:R-:W-:Y:S01]  /*5d20*/  UIADD3 UR4, UPT, UPT, UR43, 0x200, URZ ;  /* 0x000002002b047890 */ /* 0x000fe2000fffe0ff */
[----:B------:R-:W-:Y:S01]  /*5d30*/  LOP3.LUT P0, RZ, R49, 0x40, RZ, 0xc0, !PT ;  /* 0x0000004031ff7812 */ /* 0x000fe2000780c0ff */
[----:B------:R-:W-:Y:S01]  /*5d40*/  IMAD.MOV.U32 R60, RZ, RZ, 0x1 ;  /* 0x00000001ff3c7424 */ /* 0x000fe200078e00ff */
[----:B------:R-:W2:Y:S01]  /*5d50*/  LDC.64 R46, c[0x0][0x890] ;  /* 0x00022400ff2e7b82 */ /* 0x000ea20000000a00 */
[----:B------:R-:W-:Y:S01]  /*5d60*/  LOP3.LUT R5, R5, 0x200000, RZ, 0xc0, !PT ;  /* 0x0020000005057812 */ /* 0x000fe200078ec0ff */
[----:B------:R-:W-:Y:S01]  /*5d70*/  IMAD.MOV.U32 R22, RZ, RZ, RZ ;  /* 0x000000ffff167224 */ /* 0x000fe200078e00ff */
[----:B------:R-:W-:Y:S01]  /*5d80*/  LOP3.LUT R4, R6, 0x8, R4, 0xf8, !PT ;  /* 0x0000000806047812 */ /* 0x000fe200078ef804 */
[----:B------:R-:W-:Y:S01]  /*5d90*/  IMAD.MOV.U32 R56, RZ, RZ, RZ ;  /* 0x000000ffff387224 */ /* 0x000fe200078e00ff */
[----:B------:R-:W-:Y:S01]  /*5da0*/  LOP3.LUT R23, R5, 0x400000, R23, 0xf8, !PT ;  /* 0x0040000005177812 */ /* 0x000fe200078ef817 */
[----:B------:R-:W-:Y:S01]  /*5db0*/  IMAD.U32 R53, RZ, RZ, UR4 ;  /* 0x00000004ff357e24 */ /* 0x000fe2000f8e00ff */
[----:B------:R-:W3:Y:S01]  /*5dc0*/  LDS R0, [UR43+0x170] ;  /* 0x0001702bff007984 */ /* 0x000ee20008000800 */
[----:B------:R-:W4:Y:S01]  /*5dd0*/  LDC.64 R42, c[0x0][0x8b0] ;  /* 0x00022c00ff2a7b82 */ /* 0x000f220000000a00 */
[----:B------:R-:W-:Y:S01]  /*5de0*/  LOP3.LUT R48, R48, R4, RZ, 0xfc, !PT ;  /* 0x0000000430307212 */ /* 0x000fe200078efcff */
[----:B------:R-:W1:Y:S01]  /*5df0*/  LDCU UR60, c[0x0][0x370] ;  /* 0x00006e00ff3c77ac */ /* 0x000e620008000800 */
[----:B------:R-:W-:Y:S01]  /*5e00*/  LOP3.LUT R61, R61, 0x60, RZ, 0xc0, !PT ;  /* 0x000000603d3d7812 */ /* 0x000fe200078ec0ff */
[----:B------:R-:W1:Y:S04]  /*5e10*/  LDCU UR42, c[0x0][0xb0c] ;  /* 0x00016180ff2a77ac */ /* 0x000e680008000800 */
[----:B------:R-:W1:Y:S01]  /*5e20*/  LDC.64 R40, c[0x0][0x8a8] ;  /* 0x00022a00ff287b82 */ /* 0x000e620000000a00 */
[----:B------:R-:W1:Y:S01]  /*5e30*/  LDCU UR39, c[0x0][0xb30] ;  /* 0x00016600ff2777ac */ /* 0x000e620008000800 */
[----:B------:R-:W1:Y:S01]  /*5e40*/  LDCU.64 UR54, c[0x0][0x888] ;  /* 0x00011100ff3677ac */ /* 0x000e620008000a00 */
[----:B------:R-:W1:Y:S01]  /*5e50*/  LDCU.64 UR40, c[0x0][0xb28] ;  /* 0x00016500ff2877ac */ /* 0x000e620008000a00 */
[----:B------:R-:W1:Y:S01]  /*5e60*/  LDCU.128 UR56, c[0x0][0xb10] ;  /* 0x00016200ff3877ac */ /* 0x000e620008000c00 */
[----:B------:R-:W1:Y:S01]  /*5e70*/  LDCU UR53, c[0x0][0x374] ;  /* 0x00006e80ff3577ac */ /* 0x000e620008000800 */
[----:B------:R-:W-:Y:S01]  /*5e80*/  UMOV UR52, URZ ;  /* 0x000000ff00347c82 */ /* 0x000fe20008000000 */
[----:B------:R-:W-:Y:S01]  /*5e90*/  UMOV UR46, URZ ;  /* 0x000000ff002e7c82 */ /* 0x000fe20008000000 */
[----:B---3--:R-:W-:Y:S01]  /*5ea0*/  IMAD.IADD R23, R0, 0x1, R23 ;  /* 0x0000000100177824 */ /* 0x008fe200078e0217 */
[----:B--2---:R-:W-:-:S07]  /*5eb0*/  P2R R0, PR, RZ, 0x1 ;  /* 0x00000001ff007803 */ /* 0x004fce0000000000 */
.L_x_147:
[----:B------:R-:W-:Y:S02]  /*5ec0*/  LEA R3, R56, UR43, 0x3 ;  /* 0x0000002b38037c11 */ /* 0x000fe4000f8e18ff */
[----:B------:R-:W-:Y:S02]  /*5ed0*/  SHF.L.U32 R0, R58, 0x1f, RZ ;  /* 0x0000001f3a007819 */ /* 0x000fe400000006ff */
[----:B-1----:R-:W-:Y:S02]  /*5ee0*/  LEA R4, R56, UR43, 0x4 ;  /* 0x0000002b38047c11 */ /* 0x002fe4000f8e20ff */
[----:B------:R-:W2:Y:S02]  /*5ef0*/  SYNCS.PHASECHK.TRANS64.TRYWAIT P0, [R3+URZ+0xc0], R0 ;  /* 0x0000c000030075a7 */ /* 0x000ea400080011ff */
[----:B--2---:R-:W-:Y:S05]  /*5f00*/  @!P0 BRA `(.L_x_104) ;  /* 0x0000003c00ec8947 */ /* 0x004fea0003800000 */
.L_x_204:
        /* <DEDUP_REMOVED lines=11> */
[----:B------:R-:W-:Y:S01]  /*5fc0*/  PLOP3.LUT P0, PT, PT, PT, UP1, 0x80, 0x8 ;  /* 0x000000000008781c */ /* 0x000fe20003f0f018 */
[----:B------:R-:W-:Y:S11]  /*5fd0*/  UP2UR UR62, UPR, URZ, 0x2 ;  /* 0x00000002ff3e7883 */ /* 0x000ff60008000000 */
[----:B------:R-:W-:Y:S01]  /*5fe0*/  @!UPT UIADD3 URZ, UPT, UPT, URZ, URZ, URZ ;  /* 0x000000fffffff290 */ /* 0x000fe2000fffe0ff */
        /* <DEDUP_REMOVED lines=13> */
[----:B------:R-:W2:Y:S01]  /*60c0*/  LDCU UR12, c[0x0][0xb20] ;  /* 0x00016400ff0c77ac */ /* 0x000ea20008000800 */
[----:B------:R-:W-:Y:S02]  /*60d0*/  UIMAD.WIDE.U32 UR4, UR53, UR59, URZ ;  /* 0x0000003b350472a5 */ /* 0x000fe4000f8e00ff */
[----:B------:R-:W-:Y:S02]  /*60e0*/  UIMAD.WIDE.U32 UR6, UR60, UR56, URZ ;  /* 0x000000383c0672a5 */ /* 0x000fe4000f8e00ff */
[----:B------:R-:W-:Y:S02]  /*60f0*/  UISETP.NE.AND UP0, UPT, UR58, 0x1, UPT ;  /* 0x000000013a00788c */ /* 0x000fe4000bf05270 */
[----:B------:R-:W-:Y:S02]  /*6100*/  UIMAD.WIDE.U32 UR8, UR37, UR59, URZ ;  /* 0x0000003b250872a5 */ /* 0x000fe4000f8e00ff */
[----:B------:R-:W-:Y:S02]  /*6110*/  UIMAD.WIDE.U32 UR10, UR38, UR56, URZ ;  /* 0x00000038260a72a5 */ /* 0x000fe4000f8e00ff */
[----:B------:R-:W-:Y:S02]  /*6120*/  UISETP.NE.AND UP1, UPT, UR42, 0x1, UPT ;  /* 0x000000012a00788c */ /* 0x000fe4000bf25270 */
[----:B------:R-:W-:Y:S01]  /*6130*/  UISETP.NE.AND UP2, UPT, UR45, 0x1, UPT ;  /* 0x000000012d00788c */ /* 0x000fe2000bf45270 */
[----:B------:R-:W-:Y:S02]  /*6140*/  UMOV UR4, UR5 ;  /* 0x0000000500047c82 */ /* 0x000fe40008000000 */
[----:B--2---:R-:W-:Y:S03]  /*6150*/  USHF.R.U32.HI UR5, URZ, UR12, UR4 ;  /* 0x0000000cff057299 */ /* 0x004fe60008011604 */
[----:B------:R-:W-:Y:S02]  /*6160*/  UMOV UR4, UR7 ;  /* 0x0000000700047c82 */ /* 0x000fe40008000000 */
[----:B------:R-:W-:Y:S02]  /*6170*/  USHF.R.U32.HI UR7, URZ, UR57, UR4 ;  /* 0x00000039ff077299 */ /* 0x000fe40008011604 */
[----:B------:R-:W-:Y:S02]  /*6180*/  USEL UR4, UR53, UR5, !UP0 ;  /* 0x0000000535047287 */ /* 0x000fe4000c000000 */
[----:B------:R-:W-:Y:S01]  /*6190*/  USEL UR7, UR60, UR7, !UP1 ;  /* 0x000000073c077287 */ /* 0x000fe2000c800000 */
[----:B------:R-:W-:Y:S01]  /*61a0*/  UMOV UR5, UR9 ;  /* 0x0000000900057c82 */ /* 0x000fe20008000000 */
[----:B------:R-:W-:Y:S02]  /*61b0*/  UIMAD.WIDE.U32 UR8, UR4, UR40, URZ ;  /* 0x00000028040872a5 */ /* 0x000fe4000f8e00ff */
[----:B------:R-:W-:Y:S03]  /*61c0*/  USHF.R.U32.HI UR6, URZ, UR12, UR5 ;  /* 0x0000000cff067299 */ /* 0x000fe60008011605 */
[----:B------:R-:W-:Y:S01]  /*61d0*/  UMOV UR5, UR11 ;  /* 0x0000000b00057c82 */ /* 0x000fe20008000000 */
[----:B------:R-:W-:Y:S02]  /*61e0*/  UIMAD.WIDE.U32 UR10, UR7, UR40, URZ ;  /* 0x00000028070a72a5 */ /* 0x000fe4000f8e00ff */
[----:B------:R-:W-:Y:S02]  /*61f0*/  USHF.R.U32.HI UR12, URZ, UR57, UR5 ;  /* 0x00000039ff0c7299 */ /* 0x000fe40008011605 */
[----:B------:R-:W-:Y:S01]  /*6200*/  USEL UR6, UR37, UR6, !UP0 ;  /* 0x0000000625067287 */ /* 0x000fe2000c000000 */
[----:B------:R-:W-:Y:S02]  /*6210*/  UMOV UR5, UR9 ;  /* 0x0000000900057c82 */ /* 0x000fe40008000000 */
[----:B------:R-:W-:Y:S01]  /*6220*/  UMOV UR10, UR11 ;  /* 0x0000000b000a7c82 */ /* 0x000fe20008000000 */
[----:B------:R-:W-:Y:S02]  /*6230*/  @UP2 USHF.R.U32.HI UR4, URZ, UR41, UR5 ;  /* 0x00000029ff042299 */ /* 0x000fe40008011605 */
[----:B------:R-:W-:Y:S02]  /*6240*/  @UP2 USHF.R.U32.HI UR7, URZ, UR41, UR10 ;  /* 0x00000029ff072299 */ /* 0x000fe4000801160a */
[----:B------:R-:W-:Y:S02]  /*6250*/  UIMAD UR4, UR45, UR4, URZ ;  /* 0x000000042d0472a4 */ /* 0x000fe4000f8e02ff */
        /* <DEDUP_REMOVED lines=8> */
[----:B------:R-:W-:Y:S02]  /*62e0*/  USEL UR11, UR6, UR4, !UP2 ;  /* 0x00000004060b7287 */ /* 0x000fe4000d000000 */
[----:B------:R-:W-:Y:S02]  /*62f0*/  UIADD3 UR8, UPT, UPT, -UR5, URZ, URZ ;  /* 0x000000ff05087290 */ /* 0x000fe4000fffe1ff */
[----:B------:R-:W-:Y:S01]  /*6300*/  UIADD3 UR10, UPT, UPT, -UR11, URZ, URZ ;  /* 0x000000ff0b0a7290 */ /* 0x000fe2000fffe1ff */
[----:B------:R-:W-:Y:S01]  /*6310*/  @!UP0 UMOV UR4, UR9 ;  /* 0x0000000900048c82 */ /* 0x000fe20008000000 */
[----:B------:R-:W-:Y:S02]  /*6320*/  UIADD3 UR9, UPT, UPT, -UR6, URZ, URZ ;  /* 0x000000ff06097290 */ /* 0x000fe4000fffe1ff */
[----:B------:R-:W-:Y:S02]  /*6330*/  @!UP0 USHF.R.U32.HI UR4, URZ, UR41, UR4 ;  /* 0x00000029ff048299 */ /* 0x000fe40008011604 */
[----:B------:R-:W-:Y:S02]  /*6340*/  UIMAD UR10, UR45, UR10, UR6 ;  /* 0x0000000a2d0a72a4 */ /* 0x000fe4000f8e0206 */
[----:B------:R-:W-:Y:S04]  /*6350*/  @!UP0 USEL UR4, UR5, UR4, !UP2 ;  /* 0x0000000405048287 */ /* 0x000fe8000d000000 */
[----:B------:R-:W-:Y:S02]  /*6360*/  @!UP0 UIMAD UR10, UR7, UR10, UR4 ;  /* 0x0000000a070a82a4 */ /* 0x000fe4000f8e0204 */
[----:B------:R-:W-:Y:S02]  /*6370*/  @!UP0 UIADD3 UR11, UPT, UPT, UR11, -UR4, URZ ;  /* 0x800000040b0b8290 */ /* 0x000fe4000fffe0ff */
[----:B------:R-:W-:Y:S02]  /*6380*/  UIMAD UR7, UR42, UR8, UR38 ;  /* 0x000000082a0772a4 */ /* 0x000fe4000f8e0226 */
[----:B------:R-:W-:Y:S02]  /*6390*/  @!UP0 UIMAD UR6, UR11, UR45, UR5 ;  /* 0x0000002d0b0682a4 */ /* 0x000fe4000f8e0205 */
[----:B------:R-:W-:Y:S01]  /*63a0*/  UIMAD UR4, UR58, UR9, UR37 ;  /* 0x000000093a0472a4 */ /* 0x000fe2000f8e0225 */
[----:B------:R-:W-:Y:S02]  /*63b0*/  @!UP0 UMOV UR5, UR10 ;  /* 0x0000000a00058c82 */ /* 0x000fe40008000000 */
[----:B------:R-:W-:Y:S02]  /*63c0*/  UIMAD UR38, UR5, UR42, UR7 ;  /* 0x0000002a052672a4 */ /* 0x000fe4000f8e0207 */
[----:B------:R-:W-:Y:S11]  /*63d0*/  UIMAD UR37, UR6, UR58, UR4 ;  /* 0x0000003a062572a4 */ /* 0x000ff6000f8e0204 */
[----:B------:R-:W-:Y:S01]  /*63e0*/  @!UPT UIADD3 URZ, UPT, UPT, URZ, URZ, URZ ;  /* 0x000000fffffff290 */ /* 0x000fe2000fffe0ff */
.L_x_105:
[----:B------:R-:W-:Y:S01]  /*63f0*/  UISETP.NE.AND UP0, UPT, UR39, 0x1, UPT ;  /* 0x000000012700788c */ /* 0x000fe2000bf05270 */
[----:B------:R-:W-:Y:S01]  /*6400*/  LOP3.LUT P0, RZ, R53, 0x90, RZ, 0xc0, !PT ;  /* 0x0000009035ff7812 */ /* 0x000fe2000780c0ff */
[----:B------:R-:W-:Y:S01]  /*6410*/  USHF.L.U32 UR50, UR20, 0x6, URZ ;  /* 0x0000000614327899 */ /* 0x000fe200080006ff */
[----:B------:R-:W-:Y:S01]  /*6420*/  BSSY.RECONVERGENT B6, `(.L_x_106) ;  /* 0x0000034000067945 */ /* 0x000fe20003800200 */
[----:B------:R-:W-:Y:S01]  /*6430*/  USHF.L.U32 UR49, UR28, 0x7, URZ ;  /* 0x000000071c317899 */ /* 0x000fe200080006ff */
[----:B------:R-:W-:Y:S06]  /*6440*/  IADD3 R56, PT, PT, R56, 0x1, RZ ;  /* 0x0000000138387810 */ /* 0x000fec0007ffe0ff */
[----:B------:R-:W2:Y:S01]  /*6450*/  @!UP0 LDCU.128 UR12, c[0x0][0xb10] ;  /* 0x00016200ff0c87ac */ /* 0x000ea20008000c00 */
[----:B------:R-:W3:Y:S01]  /*6460*/  @!UP0 LDCU UR5, c[0x0][0xb0c] ;  /* 0x00016180ff0587ac */ /* 0x000ee20008000800 */
[----:B------:R-:W4:Y:S01]  /*6470*/  @!UP0 LDCU UR10, c[0x0][0xb20] ;  /* 0x00016400ff0a87ac */ /* 0x000f220008000800 */
[----:B--2---:R-:W-:Y:S02]  /*6480*/  UIMAD.WIDE.U32 UR8, UR38, UR12, URZ ;  /* 0x0000000c260872a5 */ /* 0x004fe4000f8e00ff */
[----:B------:R-:W-:Y:S02]  /*6490*/  UIMAD.WIDE.U32 UR6, UR37, UR15, URZ ;  /* 0x0000000f250672a5 */ /* 0x000fe4000f8e00ff */
[----:B------:R-:W-:Y:S03]  /*64a0*/  @!UP0 UISETP.NE.AND UP1, UPT, UR14, 0x1, UPT ;  /* 0x000000010e00888c */ /* 0x000fe6000bf25270 */
[----:B------:R-:W-:Y:S01]  /*64b0*/  @!UP0 UMOV UR4, UR9 ;  /* 0x0000000900048c82 */ /* 0x000fe20008000000 */
[----:B---3--:R-:W-:Y:S02]  /*64c0*/  @!UP0 UISETP.NE.AND UP2, UPT, UR5, 0x1, UPT ;  /* 0x000000010500888c */ /* 0x008fe4000bf45270 */
[----:B------:R-:W-:Y:S01]  /*64d0*/  @!UP0 USHF.R.U32.HI UR4, URZ, UR13, UR4 ;  /* 0x0000000dff048299 */ /* 0x000fe20008011604 */
[----:B------:R-:W-:Y:S02]  /*64e0*/  @!UP0 UMOV UR6, UR7 ;  /* 0x0000000700068c82 */ /* 0x000fe40008000000 */
[----:B----4-:R-:W-:Y:S02]  /*64f0*/  @!UP0 USHF.R.U32.HI UR6, URZ, UR10, UR6 ;  /* 0x0000000aff068299 */ /* 0x010fe40008011606 */
[----:B------:R-:W-:Y:S02]  /*6500*/  @!UP0 USEL UR7, UR38, UR4, !UP2 ;  /* 0x0000000426078287 */ /* 0x000fe4000d000000 */
[----:B------:R-:W-:Y:S04]  /*6510*/  @!UP0 USEL UR6, UR37, UR6, !UP1 ;  /* 0x0000000625068287 */ /* 0x000fe8000c800000 */
[----:B------:R-:W-:Y:S02]  /*6520*/  @!UP0 UIADD3 UR4, UPT, UPT, -UR7, UR6, URZ ;  /* 0x0000000607048290 */ /* 0x000fe4000fffe1ff */
[----:B------:R-:W-:Y:S02]  /*6530*/  @!UP0 UIADD3 UR6, UPT, UPT, UR7, -UR6, URZ ;  /* 0x8000000607068290 */ /* 0x000fe4000fffe0ff */
[----:B------:R-:W-:Y:S02]  /*6540*/  @!UP0 UIMAD UR38, UR4, UR5, UR38 ;  /* 0x00000005042682a4 */ /* 0x000fe4000f8e0226 */
[----:B------:R-:W-:Y:S01]  /*6550*/  @!UP0 UIMAD UR37, UR6, UR14, UR37 ;  /* 0x0000000e062582a4 */ /* 0x000fe2000f8e0225 */
[----:B------:R-:W-:Y:S11]  /*6560*/  @!P0 BRA `(.L_x_107) ;  /* 0x00000000007c8947 */ /* 0x000ff60003800000 */
[----:B------:R-:W2:Y:S01]  /*6570*/  LDCU.64 UR8, c[0x4][0x80] ;  /* 0x01001000ff0877ac */ /* 0x000ea20008000a00 */
[----:B------:R-:W-:Y:S01]  /*6580*/  MOV R2, 0x0 ;  /* 0x0000000000027802 */ /* 0x000fe20000000f00 */
[----:B------:R-:W-:Y:S02]  /*6590*/  HFMA2 R12, -RZ, RZ, 0, 5.9604644775390625e-08 ;  /* 0x00000001ff0c7431 */ /* 0x000fe400000001ff */
[----:B------:R-:W-:Y:S01]  /*65a0*/  IMAD.MOV.U32 R8, RZ, RZ, 0x70 ;  /* 0x00000070ff087424 */ /* 0x000fe200078e00ff */
[----:B------:R3:W4:Y:S01]  /*65b0*/  LDC.64 R14, c[0x4][R2] ;  /* 0x01000000020e7b82 */ /* 0x0007220000000a00 */
[----:B------:R-:W1:Y:S01]  /*65c0*/  LDCU.64 UR6, c[0x4][0x88] ;  /* 0x01001100ff0677ac */ /* 0x000e620008000a00 */
[----:B------:R-:W-:Y:S01]  /*65d0*/  IMAD.MOV.U32 R13, RZ, RZ, RZ ;  /* 0x000000ffff0d7224 */ /* 0x000fe200078e00ff */
[----:B------:R-:W1:Y:S01]  /*65e0*/  LDCU.64 UR4, c[0x4][0x8] ;  /* 0x01000100ff0477ac */ /* 0x000e620008000a00 */
[----:B--2---:R-:W-:Y:S01]  /*65f0*/  MOV R5, UR9 ;  /* 0x0000000900057c02 */ /* 0x004fe20008000f00 */
[----:B------:R-:W-:Y:S01]  /*6600*/  IMAD.U32 R4, RZ, RZ, UR8 ;  /* 0x00000008ff047e24 */ /* 0x000fe2000f8e00ff */
[----:B-1----:R-:W-:Y:S01]  /*6610*/  MOV R7, UR7 ;  /* 0x0000000700077c02 */ /* 0x002fe20008000f00 */
[----:B------:R-:W-:Y:S01]  /*6620*/  IMAD.U32 R6, RZ, RZ, UR6 ;  /* 0x00000006ff067e24 */ /* 0x000fe2000f8e00ff */
[----:B------:R-:W-:Y:S01]  /*6630*/  MOV R11, UR5 ;  /* 0x00000005000b7c02 */ /* 0x000fe20008000f00 */
[----:B------:R-:W-:Y:S02]  /*6640*/  IMAD.U32 R10, RZ, RZ, UR4 ;  /* 0x00000004ff0a7e24 */ /* 0x000fe4000f8e00ff */
[----:B------:R-:W-:Y:S07]  /*6650*/  LEPC R20, `(.L_x_108) ;  /* 0x000000001014794e */ /* 0x000fee0000000000 */
[----:B---345:R-:W-:Y:S05]  /*6660*/  CALL.ABS.NOINC R14 ;  /* 0x000000000e007343 */ /* 0x038fea0003c00000 */
.L_x_108:
[----:B------:R-:W1:Y:S01]  /*6670*/  LDCU.64 UR8, c[0x4][0x80] ;  /* 0x01001000ff0877ac */ /* 0x000e620008000a00 */
[----:B------:R-:W2:Y:S01]  /*6680*/  LDC.64 R2, c[0x4][R2] ;  /* 0x0100000002027b82 */ /* 0x000ea20000000a00 */
[----:B------:R-:W-:Y:S02]  /*6690*/  HFMA2 R12, -RZ, RZ, 0, 5.9604644775390625e-08 ;  /* 0x00000001ff0c7431 */ /* 0x000fe400000001ff */
[----:B------:R-:W-:Y:S02]  /*66a0*/  IMAD.MOV.U32 R8, RZ, RZ, 0x70 ;  /* 0x00000070ff087424 */ /* 0x000fe400078e00ff */
[----:B------:R-:W-:Y:S01]  /*66b0*/  IMAD.MOV.U32 R13, RZ, RZ, RZ ;  /* 0x000000ffff0d7224 */ /* 0x000fe200078e00ff */
[----:B------:R-:W3:Y:S01]  /*66c0*/  LDCU.64 UR6, c[0x4][0x88] ;  /* 0x01001100ff0677ac */ /* 0x000ee20008000a00 */
[----:B------:R-:W4:Y:S01]  /*66d0*/  LDCU.64 UR4, c[0x4][0x8] ;  /* 0x01000100ff0477ac */ /* 0x000f220008000a00 */
[----:B-1----:R-:W-:Y:S02]  /*66e0*/  MOV R4, UR8 ;  /* 0x0000000800047c02 */ /* 0x002fe40008000f00 */
[----:B------:R-:W-:Y:S02]  /*66f0*/  MOV R5, UR9 ;  /* 0x0000000900057c02 */ /* 0x000fe40008000f00 */
[----:B---3--:R-:W-:Y:S01]  /*6700*/  MOV R7, UR7 ;  /* 0x0000000700077c02 */ /* 0x008fe20008000f00 */
[----:B------:R-:W-:Y:S01]  /*6710*/  IMAD.U32 R6, RZ, RZ, UR6 ;  /* 0x00000006ff067e24 */ /* 0x000fe2000f8e00ff */
[----:B----4-:R-:W-:Y:S01]  /*6720*/  MOV R11, UR5 ;  /* 0x00000005000b7c02 */ /* 0x010fe20008000f00 */
[----:B------:R-:W-:Y:S02]  /*6730*/  IMAD.U32 R10, RZ, RZ, UR4 ;  /* 0x00000004ff0a7e24 */ /* 0x000fe4000f8e00ff */
[----:B------:R-:W-:Y:S07]  /*6740*/  LEPC R20, `(.L_x_107) ;  /* 0x000000001014794e */ /* 0x000fee0000000000 */
[----:B--2---:R-:W-:Y:S05]  /*6750*/  CALL.ABS.NOINC R2 ;  /* 0x0000000002007343 */ /* 0x004fea0003c00000 */
.L_x_107:
[----:B------:R-:W-:Y:S05]  /*6760*/  BSYNC.RECONVERGENT B6 ;  /* 0x0000000000067941 */ /* 0x000fea0003800200 */
.L_x_106:
[----:B------:R-:W-:Y:S02]  /*6770*/  ISETP.NE.U32.AND P0, PT, RZ, UR54, PT ;  /* 0x00000036ff007c0c */ /* 0x000fe4000bf05070 */
[C---:B------:R-:W-:Y:S02]  /*6780*/  ISETP.NE.U32.AND P1, PT, R46.reuse, RZ, PT ;  /* 0x000000ff2e00720c */ /* 0x040fe40003f25070 */
[----:B------:R-:W-:Y:S02]  /*6790*/  ISETP.NE.U32.AND P4, PT, R46, RZ, PT ;  /* 0x000000ff2e00720c */ /* 0x000fe40003f85070 */
[----:B------:R-:W-:Y:S02]  /*67a0*/  ISETP.NE.AND.EX P0, PT, RZ, UR55, PT, P0 ;  /* 0x00000037ff007c0c */ /* 0x000fe4000bf05300 */
[C---:B------:R-:W-:Y:S02]  /*67b0*/  ISETP.NE.AND.EX P1, PT, R47.reuse, RZ, PT, P1 ;  /* 0x000000ff2f00720c */ /* 0x040fe40003f25310 */
[----:B------:R-:W-:Y:S02]  /*67c0*/  ISETP.NE.AND.EX P4, PT, R47, RZ, P0, P4 ;  /* 0x000000ff2f00720c */ /* 0x000fe40000785340 */
[----:B------:R-:W-:Y:S02]  /*67d0*/  ISETP.NE.U32.AND P5, PT, R42, RZ, PT ;  /* 0x000000ff2a00720c */ /* 0x000fe40003fa5070 */
[----:B------:R-:W-:Y:S02]  /*67e0*/  ISETP.NE.U32.AND P3, PT, RZ, UR54, PT ;  /* 0x00000036ff007c0c */ /* 0x000fe4000bf65070 */
[----:B------:R-:W-:Y:S02]  /*67f0*/  PLOP3.LUT P2, PT, PT, PT, PT, 0x8, 0x80 ;  /* 0x000000000080781c */ /* 0x000fe40003f4e170 */
[----:B------:R-:W-:Y:S02]  /*6800*/  ISETP.NE.AND.EX P5, PT, R43, RZ, PT, P5 ;  /* 0x000000ff2b00720c */ /* 0x000fe40003fa5350 */
[----:B------:R-:W-:Y:S03]  /*6810*/  ISETP.NE.AND.EX P3, PT, RZ, UR55, PT, P3 ;  /* 0x00000037ff007c0c */ /* 0x000fe6000bf65330 */
[----:B------:R-:W-:Y:S01]  /*6820*/  @!P4 PLOP3.LUT P2, PT, P1, PT, PT, 0x80, 0x8 ;  /* 0x000000000008c81c */ /* 0x000fe20000f4f070 */
[----:B------:R-:W-:Y:S01]  /*6830*/  @!UPT UIADD3 URZ, UPT, UPT, URZ, URZ, URZ ;  /* 0x000000fffffff290 */ /* 0x000fe2000fffe0ff */
[----:B------:R-:W-:Y:S11]  /*6840*/  @!P1 BRA `(.L_x_109) ;  /* 0x0000000000309947 */ /* 0x000ff60003800000 */
        /* <DEDUP_REMOVED lines=12> */
.L_x_109:
[----:B------:R-:W-:Y:S05]  /*6910*/  @!P5 BRA `(.L_x_110) ;  /* 0x000000000024d947 */ /* 0x000fea0003800000 */
[----:B------:R-:W-:Y:S01]  /*6920*/  ISETP.NE.U32.AND P0, PT, R40, RZ, PT ;  /* 0x000000ff2800720c */ /* 0x000fe20003f05070 */
[----:B------:R-:W2:Y:S03]  /*6930*/  LDCU.64 UR4, c[0x0][0x358] ;  /* 0x00006b00ff0477ac */ /* 0x000ea60008000a00 */
[----:B------:R-:W-:Y:S11]  /*6940*/  ISETP.NE.AND.EX P0, PT, R41, RZ, PT, P0 ;  /* 0x000000ff2900720c */ /* 0x000ff60003f05300 */
[----:B------:R-:W-:Y:S02]  /*6950*/  @!UPT UIADD3 URZ, UPT, UPT, URZ, URZ, URZ ;  /* 0x000000fffffff290 */ /* 0x000fe4000fffe0ff */
[----:B------:R-:W4:Y:S01]  /*6960*/  @P0 LDC.64 R2, c[0x0][0x8a8] ;  /* 0x00022a00ff020b82 */ /* 0x000f220000000a00 */
[----:B-1----:R-:W-:Y:S04]  /*6970*/  @P0 IMAD R0, R42, UR36, RZ ;  /* 0x000000242a000c24 */ /* 0x002fe8000f8e02ff */
[----:B----4-:R-:W-:Y:S05]  /*6980*/  @P0 IMAD.WIDE R2, R0, 0x4, R2 ;  /* 0x0000000400020825 */ /* 0x010fea00078e0202 */
[----:B--2--5:R2:W5:Y:S02]  /*6990*/  @P0 LDG.E R24, desc[UR4][R2.64] ;  /* 0x0000000402180981 */ /* 0x024564000c1e1900 */
[----:B--2---:R-:W4:Y:S02]  /*69a0*/  @!P0 LDC R24, c[0x0][0x8a0] ;  /* 0x00022800ff188b82 */ /* 0x004f240000000800 */
.L_x_110:
[----:B---3-5:R-:W-:Y:S01]  /*69b0*/  FSETP.NEU.AND P0, PT, R27, RZ, PT ;  /* 0x000000ff1b00720b */ /* 0x028fe20003f0d000 */
[----:B------:R-:W-:Y:S01]  /*69c0*/  IMAD.SHL.U32 R57, R48, 0x2, RZ ;  /* 0x0000000230397824 */ /* 0x000fe200078e00ff */
[----:B------:R-:W-:Y:S01]  /*69d0*/  SEL R3, RZ, 0xffffffff, P3 ;  /* 0xffffffffff037807 */ /* 0x000fe20001800000 */
[----:B------:R-:W-:Y:S01]  /*69e0*/  BSSY B1, `(.L_x_111) ;  /* 0x0000033000017945 */ /* 0x000fe20003800000 */
[----:B------:R-:W-:Y:S01]  /*69f0*/  @!P4 LOP3.LUT P3, RZ, R50, 0xff, RZ, 0xc0, !PT ;  /* 0x000000ff32ffc812 */ /* 0x000fe2000786c0ff */
[----:B------:R-:W-:Y:S01]  /*6a00*/  IMAD.MOV.U32 R64, RZ, RZ, 0x1 ;  /* 0x00000001ff407424 */ /* 0x000fe200078e00ff */
[----:B-1----:R-:W-:Y:S01]  /*6a10*/  @!P4 SEL R0, RZ, 0xffffffff, P0 ;  /* 0xffffffffff00c807 */ /* 0x002fe20000000000 */
[----:B------:R-:W-:Y:S01]  /*6a20*/  IMAD R25, R22, 0x40, R23 ;  /* 0x0000004016197824 */ /* 0x000fe200078e0217 */
[----:B------:R-:W-:Y:S01]  /*6a30*/  LOP3.LUT R60, R60, 0x1, RZ, 0x3c, !PT ;  /* 0x000000013c3c7812 */ /* 0x000fe200078e3cff */
[----:B------:R-:W-:Y:S01]  /*6a40*/  IMAD.MOV.U32 R26, RZ, RZ, RZ ;  /* 0x000000ffff1a7224 */ /* 0x000fe200078e00ff */
[----:B------:R-:W-:Y:S02]  /*6a50*/  @P2 SEL R0, R3, R0, !P3 ;  /* 0x0000000003002207 */ /* 0x000fe40005800000 */
[----:B------:R-:W-:Y:S02]  /*6a60*/  CS2R R38, SRZ ;  /* 0x0000000000267805 */ /* 0x000fe4000001ff00 */
[----:B------:R-:W-:Y:S02]  /*6a70*/  LEA R54, R22, UR43, 0x3 ;  /* 0x0000002b16367c11 */ /* 0x000fe4000f8e18ff */
[----:B------:R-:W-:Y:S02]  /*6a80*/  CS2R R36, SRZ ;  /* 0x0000000000247805 */ /* 0x000fe4000001ff00 */
[----:B------:R-:W-:Y:S02]  /*6a90*/  @!P4 LOP3.LUT R0, R0, 0x1, RZ, 0xc0, !PT ;  /* 0x000000010000c812 */ /* 0x000fe400078ec0ff */
[----:B------:R-:W-:Y:S02]  /*6aa0*/  CS2R R30, SRZ ;  /* 0x00000000001e7805 */ /* 0x000fe4000001ff00 */
[----:B------:R-:W-:Y:S02]  /*6ab0*/  SEL R2, RZ, 0xffffffff, P0 ;  /* 0xffffffffff027807 */ /* 0x000fe40000000000 */
[----:B------:R-:W-:Y:S02]  /*6ac0*/  CS2R R28, SRZ ;  /* 0x00000000001c7805 */ /* 0x000fe4000001ff00 */
[----:B------:R-:W-:Y:S01]  /*6ad0*/  ISETP.NE.U32.OR P6, PT, R0, 0x1, P4 ;  /* 0x000000010000780c */ /* 0x000fe200027c5470 */
[----:B------:R-:W-:Y:S01]  /*6ae0*/  VIADD R63, R57, UR43 ;  /* 0x0000002b393f7c36 */ /* 0x000fe20008000000 */
[----:B------:R-:W-:Y:S02]  /*6af0*/  LOP3.LUT P4, R55, R50, 0xff, RZ, 0xc0, !PT ;  /* 0x000000ff32377812 */ /* 0x000fe4000788c0ff */
[----:B------:R-:W-:Y:S02]  /*6b00*/  P2R R62, PR, RZ, 0x40 ;  /* 0x00000040ff3e7803 */ /* 0x000fe40000000000 */
[----:B------:R-:W-:Y:S04]  /*6b10*/  @P1 SEL R2, R3, R2, !P4 ;  /* 0x0000000203021207 */ /* 0x000fe80006000000 */
[----:B------:R-:W-:Y:S03]  /*6b20*/  LOP3.LUT R2, R2, 0x1, RZ, 0xc0, !PT ;  /* 0x0000000102027812 */ /* 0x000fe600078ec0ff */
[----:B------:R-:W-:Y:S02]  /*6b30*/  @P6 SHF.L.U32 R0, R60, 0x1f, RZ ;  /* 0x0000001f3c006819 */ /* 0x000fe400000006ff */
[----:B------:R-:W-:Y:S02]  /*6b40*/  ISETP.NE.U32.AND P5, PT, R2, 0x1, PT ;  /* 0x000000010200780c */ /* 0x000fe40003fa5070 */
[----:B------:R1:W2:Y:S02]  /*6b50*/  @P6 SYNCS.PHASECHK.TRANS64.TRYWAIT P3, [UR43+0x70], R0 ;  /* 0x00007000ff0065a7 */ /* 0x0002a4000806112b */
[----:B------:R-:W-:Y:S02]  /*6b60*/  P2R R65, PR, RZ, 0x20 ;  /* 0x00000020ff417803 */ /* 0x000fe40000000000 */
[----:B-1----:R-:W-:Y:S04]  /*6b70*/  SHF.L.U32 R0, R59, 0x1f, RZ ;  /* 0x0000001f3b007819 */ /* 0x002fe800000006ff */
[----:B------:R1:W3:Y:S01]  /*6b80*/  SYNCS.PHASECHK.TRANS64.TRYWAIT P2, [R54+URZ+0xe0], R0 ;  /* 0x0000e000360075a7 */ /* 0x0002e200080411ff */
[----:B--2---:R-:W-:Y:S01]  /*6b90*/  @P6 SEL R64, RZ, 0x1, !P3 ;  /* 0x00000001ff406807 */ /* 0x004fe20005800000 */
[----:B-1----:R-:W-:Y:S06]  /*6ba0*/  @!P6 BRA `(.L_x_112) ;  /* 0x000000000058e947 */ /* 0x002fec0003800000 */
[----:B------:R-:W-:Y:S01]  /*6bb0*/  VIADD R2, R63, 0x200 ;  /* 0x000002003f027836 */ /* 0x000fe20000000000 */
[----:B------:R-:W-:Y:S01]  /*6bc0*/  LOP3.LUT P6, RZ, R49, 0x40, RZ, 0xc0, !PT ;  /* 0x0000004031ff7812 */ /* 0x000fe200078cc0ff */
[----:B------:R-:W-:Y:S01]  /*6bd0*/  BSSY B0, `(.L_x_113) ;  /* 0x000000e000007945 */ /* 0x000fe20003800000 */
[----:B------:R-:W-:Y:S01]  /*6be0*/  ISETP.NE.AND P1, PT, R64, RZ, PT ;  /* 0x000000ff4000720c */ /* 0x000fe20003f25270 */
[----:B------:R-:W-:Y:S01]  /*6bf0*/  @P5 VIADD R4, R63, 0x210 ;  /* 0x000002103f045836 */ /* 0x000fe20000000000 */
[----:B------:R-:W-:Y:S01]  /*6c00*/  PLOP3.LUT P0, PT, PT, PT, PT, 0x8, 0x80 ;  /* 0x000000000080781c */ /* 0x000fe20003f0e170 */
[----:B------:R-:W-:Y:S01]  /*6c10*/  IMAD.MOV.U32 R39, RZ, RZ, RZ ;  /* 0x000000ffff277224 */ /* 0x000fe200078e00ff */
[----:B------:R-:W-:Y:S02]  /*6c20*/  @P5 PLOP3.LUT P0, PT, P6, PT, PT, 0x80, 0x8 ;  /* 0x000000000008581c */ /* 0x000fe4000370f070 */
[----:B------:R-:W-:Y:S02]  /*6c30*/  CS2R R36, SRZ ;  /* 0x0000000000247805 */ /* 0x000fe4000001ff00 */
[----:B------:R-:W-:Y:S02]  /*6c40*/  CS2R R30, SRZ ;  /* 0x00000000001e7805 */ /* 0x000fe4000001ff00 */
[----:B------:R-:W-:Y:S07]  /*6c50*/  CS2R R28, SRZ ;  /* 0x00000000001c7805 */ /* 0x000fee000001ff00 */
[----:B------:R-:W-:Y:S01]  /*6c60*/  @P0 VIADD R4, R2, 0xfffffff0 ;  /* 0xfffffff002040836 */ /* 0x000fe20000000000 */
[----:B------:R-:W-:Y:S06]  /*6c70*/  @P1 BRA `(.L_x_114) ;  /* 0x00000000000c1947 */ /* 0x000fec0003800000 */
[----:B------:R-:W-:Y:S04]  /*6c80*/  SHF.L.U32 R3, R60, 0x1f, RZ ;  /* 0x0000001f3c037819 */ /* 0x000fe800000006ff */
[----:B------:R-:W1:Y:S02]  /*6c90*/  SYNCS.PHASECHK.TRANS64.TRYWAIT P0, [UR43+0x70], R3 ;  /* 0x00007003ff0075a7 */ /* 0x000e64000800112b */
[----:B-1----:R-:W-:Y:S05]  /*6ca0*/  @!P0 BRA `(.L_x_115) ;  /* 0x0000003000988947 */ /* 0x002fea0003800000 */
.L_x_114:
[----:B------:R-:W-:Y:S05]  /*6cb0*/  BSYNC B0 ;  /* 0x0000000000007941 */ /* 0x000fea0003800000 */
.L_x_113:
[----:B------:R-:W-:Y:S01]  /*6cc0*/  ISETP.NE.AND P0, PT, R65, RZ, PT ;  /* 0x000000ff4100720c */ /* 0x000fe20003f05270 */
[----:B------:R-:W-:Y:S11]  /*6cd0*/  HFMA2 R26, -RZ, RZ, 0, 5.9604644775390625e-08 ;  /* 0x00000001ff1a7431 */ /* 0x000ff600000001ff */
[----:B------:R-:W-:Y:S01]  /*6ce0*/  @!UPT UIADD3 URZ, UPT, UPT, URZ, URZ, URZ ;  /* 0x000000fffffff290 */ /* 0x000fe2000fffe0ff */
[----:B------:R2:W1:Y:S04]  /*6cf0*/  @P0 LDS.128 R36, [R4] ;  /* 0x0000000004240984 */ /* 0x0004680000000c00 */
[----:B------:R2:W1:Y:S02]  /*6d00*/  @P0 LDS.128 R28, [R57+UR43+0x200] ;  /* 0x0002002b391c0984 */ /* 0x0004640008000c00 */
.L_x_112:
[----:B------:R-:W-:Y:S05]  /*6d10*/  BSYNC B1 ;  /* 0x0000000000017941 */ /* 0x000fea0003800000 */
.L_x_111:
[----:B-1----:R-:W-:Y:S04]  /*6d20*/  SHF.R.U32.HI R2, RZ, 0x15, R25 ;  /* 0x00000015ff027819 */ /* 0x002fe80000011619 */
[----:B------:R-:W-:Y:S01]  /*6d30*/  LOP3.LUT P0, RZ, R2, 0x3, R51, 0x48, !PT ;  /* 0x0000000302ff7812 */ /* 0x000fe20007804833 */
[----:B------:R-:W-:Y:S01]  /*6d40*/  @!UPT UIADD3 URZ, UPT, UPT, URZ, URZ, URZ ;  /* 0x000000fffffff290 */ /* 0x000fe2000fffe0ff */
[----:B---3--:R-:W-:Y:S11]  /*6d50*/  @P2 BRA `(.L_x_116) ;  /* 0x0000000000082947 */ /* 0x008ff60003800000 */
[----:B------:R-:W1:Y:S02]  /*6d60*/  SYNCS.PHASECHK.TRANS64.TRYWAIT P1, [R54+URZ+0xe0], R0 ;  /* 0x0000e000360075a7 */ /* 0x000e6400080211ff */
[----:B-1----:R-:W-:Y:S05]  /*6d70*/  @!P1 BRA `(.L_x_117) ;  /* 0x00000030007c9947 */ /* 0x002fea0003800000 */
.L_x_116:
[----:B------:R-:W-:Y:S05]  /*6d80*/  @!P0 BRA `(.L_x_118) ;  /* 0x0000000000408947 */ /* 0x000fea0003800000 */
[----:B------:R-:W3:Y:S01]  /*6d90*/  LDCU.64 UR8, c[0x4][0x70] ;  /* 0x01000e00ff0877ac */ /* 0x000ee20008000a00 */
[----:B------:R-:W-:Y:S01]  /*6da0*/  MOV R3, 0x0 ;  /* 0x0000000000037802 */ /* 0x000fe20000000f00 */
[----:B------:R-:W-:Y:S02]  /*6db0*/  HFMA2 R12, -RZ, RZ, 0, 5.9604644775390625e-08 ;  /* 0x00000001ff0c7431 */ /* 0x000fe400000001ff */
[----:B------:R-:W-:Y:S02]  /*6dc0*/  IMAD.MOV.U32 R8, RZ, RZ, 0x192 ;  /* 0x00000192ff087424 */ /* 0x000fe400078e00ff */
[----:B------:R-:W-:Y:S01]  /*6dd0*/  IMAD.MOV.U32 R13, RZ, RZ, RZ ;  /* 0x000000ffff0d7224 */ /* 0x000fe200078e00ff */
[----:B------:R-:W5:Y:S01]  /*6de0*/  LDCU.64 UR6, c[0x4][0x78] ;  /* 0x01000f00ff0677ac */ /* 0x000f620008000a00 */
[----:B------:R-:W1:Y:S01]  /*6df0*/  LDC.64 R2, c[0x4][R3] ;  /* 0x0100000003027b82 */ /* 0x000e620000000a00 */
[----:B------:R-:W4:Y:S01]  /*6e00*/  LDCU.64 UR4, c[0x4][0x10] ;  /* 0x01000200ff0477ac */ /* 0x000f220008000a00 */
[----:B---3--:R-:W-:Y:S01]  /*6e10*/  MOV R5, UR9 ;  /* 0x0000000900057c02 */ /* 0x008fe20008000f00 */
[----:B--2---:R-:W-:Y:S01]  /*6e20*/  IMAD.U32 R4, RZ, RZ, UR8 ;  /* 0x00000008ff047e24 */ /* 0x004fe2000f8e00ff */
[----:B-----5:R-:W-:Y:S01]  /*6e30*/  MOV R7, UR7 ;  /* 0x0000000700077c02 */ /* 0x020fe20008000f00 */
[----:B------:R-:W-:Y:S01]  /*6e40*/  IMAD.U32 R6, RZ, RZ, UR6 ;  /* 0x00000006ff067e24 */ /* 0x000fe2000f8e00ff */
[----:B----4-:R-:W-:Y:S01]  /*6e50*/  MOV R11, UR5 ;  /* 0x00000005000b7c02 */ /* 0x010fe20008000f00 */
[----:B------:R-:W-:Y:S02]  /*6e60*/  IMAD.U32 R10, RZ, RZ, UR4 ;  /* 0x00000004ff0a7e24 */ /* 0x000fe4000f8e00ff */
[----:B------:R-:W-:Y:S07]  /*6e70*/  LEPC R20, `(.L_x_118) ;  /* 0x000000001014794e */ /* 0x000fee0000000000 */
[----:B-1----:R-:W-:Y:S05]  /*6e80*/  CALL.ABS.NOINC R2 ;  /* 0x0000000002007343 */ /* 0x002fea0003c00000 */
.L_x_118:
[----:B------:R-:W-:Y:S05]  /*6e90*/  WARPSYNC.ALL ;  /* 0x0000000000007948 */ /* 0x000fea0003800000 */
[----:B------:R-:W-:Y:S01]  /*6ea0*/  R2UR UR4, R25 ;  /* 0x00000000190472ca */ /* 0x000fe200000e0000 */
[--C-:B------:R-:W-:Y:S01]  /*6eb0*/  HADD2.F32 R3, -RZ, R28.reuse.H0_H0 ;  /* 0x2000001cff037230 */ /* 0x100fe20000004100 */
[----:B------:R-:W-:Y:S01]  /*6ec0*/  MOV R66, 0x10 ;  /* 0x0000001000427802 */ /* 0x000fe20000000f00 */
[--C-:B------:R-:W-:Y:S01]  /*6ed0*/  HADD2.F32 R20, -RZ, R29.reuse.H0_H0 ;  /* 0x2000001dff147230 */ /* 0x100fe20000004100 */
[----:B------:R-:W-:Y:S01]  /*6ee0*/  LOP3.LUT P6, RZ, R49, 0x40, RZ, 0xc0, !PT ;  /* 0x0000004031ff7812 */ /* 0x000fe200078cc0ff */
[----:B------:R-:W-:Y:S01]  /*6ef0*/  HADD2.F32 R21, -RZ, R29.H1_H1 ;  /* 0x3000001dff157230 */ /* 0x000fe20000004100 */
[----:B------:R-:W-:Y:S01]  /*6f00*/  ISETP.NE.AND P0, PT, R61, RZ, PT ;  /* 0x000000ff3d00720c */ /* 0x000fe20003f05270 */
[----:B------:R-:W-:Y:S01]  /*6f10*/  BSSY.RECONVERGENT B0, `(.L_x_119) ;  /* 0x0000052000007945 */ /* 0x000fe20003800200 */
[----:B------:R-:W-:Y:S04]  /*6f20*/  SEL R66, R66, 0xfffffff0, !P6 ;  /* 0xfffffff042427807 */ /* 0x000fe80007000000 */
[----:B------:R-:W-:Y:S01]  /*6f30*/  IADD3 R63, PT, PT, R63, R66, RZ ;  /* 0x000000423f3f7210 */ /* 0x000fe20007ffe0ff */
[----:B--2---:R-:W1:Y:S02]  /*6f40*/  LDTM.x16 R4, tmem[UR4] ;  /* 0x00000004000479ee */ /* 0x004e640008240000 */
[C---:B-1--4-:R-:W-:Y:S01]  /*6f50*/  FMUL R0, R24.reuse, R4 ;  /* 0x0000000418007220 */ /* 0x052fe20000400000 */
[----:B------:R-:W-:Y:S02]  /*6f60*/  HADD2.F32 R4, -RZ, R28.H1_H1 ;  /* 0x3000001cff047230 */ /* 0x000fe40000004100 */
[C---:B------:R-:W-:Y:S01]  /*6f70*/  FMUL R2, R24.reuse, R5 ;  /* 0x0000000518027220 */ /* 0x040fe20000400000 */
[C---:B------:R-:W-:Y:S01]  /*6f80*/  FMUL R7, R24.reuse, R7 ;  /* 0x0000000718077220 */ /* 0x040fe20000400000 */
[C---:B------:R-:W-:Y:S01]  /*6f90*/  FFMA R0, R27.reuse, R3, R0 ;  /* 0x000000031b007223 */ /* 0x040fe20000000000 */
[C---:B------:R-:W-:Y:S01]  /*6fa0*/  FMUL R3, R24.reuse, R6 ;  /* 0x0000000618037220 */ /* 0x040fe20000400000 */
[C---:B------:R-:W-:Y:S01]  /*6fb0*/  FFMA R2, R27.reuse, R4, R2 ;  /* 0x000000041b027223 */ /* 0x040fe20000000002 */
[C---:B------:R-:W-:Y:S01]  /*6fc0*/  FMUL R4, R24.reuse, R8 ;  /* 0x0000000818047220 */ /* 0x040fe20000400000 */
[C---:B------:R-:W-:Y:S01]  /*6fd0*/  FMUL R8, R24.reuse, R12 ;  /* 0x0000000c18087220 */ /* 0x040fe20000400000 */
[----:B------:R-:W-:Y:S01]  /*6fe0*/  FMUL R12, R24, R16 ;  /* 0x00000010180c7220 */ /* 0x000fe20000400000 */
[--C-:B------:R-:W-:Y:S01]  /*6ff0*/  HADD2.F32 R16, -RZ, R30.reuse.H0_H0 ;  /* 0x2000001eff107230 */ /* 0x100fe20000004100 */
[----:B------:R-:W-:Y:S01]  /*7000*/  F2FP.F16.F32.PACK_AB R32, R2, R0 ;  /* 0x000000000220723e */ /* 0x000fe200000000ff */
[----:B------:R-:W-:Y:S02]  /*7010*/  HADD2.F32 R0, -RZ, R30.H1_H1 ;  /* 0x3000001eff007230 */ /* 0x000fe40000004100 */
[C---:B------:R-:W-:Y:S01]  /*7020*/  FMUL R5, R24.reuse, R9 ;  /* 0x0000000918057220 */ /* 0x040fe20000400000 */
[C---:B------:R-:W-:Y:S01]  /*7030*/  FFMA R3, R27.reuse, R20, R3 ;  /* 0x000000141b037223 */ /* 0x040fe20000000003 */
[C---:B------:R-:W-:Y:S01]  /*7040*/  FFMA R7, R27.reuse, R21, R7 ;  /* 0x000000151b077223 */ /* 0x040fe20000000007 */
[--C-:B------:R-:W-:Y:S02]  /*7050*/  HADD2.F32 R2, -RZ, R31.reuse.H0_H0 ;  /* 0x2000001fff027230 */ /* 0x100fe40000004100 */
[C---:B------:R-:W-:Y:S01]  /*7060*/  FFMA R4, R27.reuse, R16, R4 ;  /* 0x000000101b047223 */ /* 0x040fe20000000004 */
[C---:B------:R-:W-:Y:S01]  /*7070*/  FMUL R6, R24.reuse, R10 ;  /* 0x0000000a18067220 */ /* 0x040fe20000400000 */
[C---:B------:R-:W-:Y:S01]  /*7080*/  FFMA R5, R27.reuse, R0, R5 ;  /* 0x000000001b057223 */ /* 0x040fe20000000005 */
[----:B------:R-:W-:Y:S02]  /*7090*/  HADD2.F32 R16, -RZ, R31.H1_H1 ;  /* 0x3000001fff107230 */ /* 0x000fe40000004100 */
[C---:B------:R-:W-:Y:S01]  /*70a0*/  FMUL R11, R24.reuse, R11 ;  /* 0x0000000b180b7220 */ /* 0x040fe20000400000 */
[--C-:B------:R-:W-:Y:S02]  /*70b0*/  HADD2.F32 R0, -RZ, R36.reuse.H0_H0 ;  /* 0x20000024ff007230 */ /* 0x100fe40000004100 */
[----:B------:R-:W-:Y:S01]  /*70c0*/  FFMA R6, R27, R2, R6 ;  /* 0x000000021b067223 */ /* 0x000fe20000000006 */
[----:B------:R-:W-:Y:S01]  /*70d0*/  F2FP.F16.F32.PACK_AB R33, R7, R3 ;  /* 0x000000030721723e */ /* 0x000fe200000000ff */
[----:B------:R-:W-:Y:S02]  /*70e0*/  HADD2.F32 R2, -RZ, R36.H1_H1 ;  /* 0x30000024ff027230 */ /* 0x000fe40000004100 */
[C---:B------:R-:W-:Y:S01]  /*70f0*/  FFMA R11, R27.reuse, R16, R11 ;  /* 0x000000101b0b7223 */ /* 0x040fe2000000000b */
[C---:B------:R-:W-:Y:S01]  /*7100*/  FMUL R9, R24.reuse, R13 ;  /* 0x0000000d18097220 */ /* 0x040fe20000400000 */
[--C-:B------:R-:W-:Y:S02]  /*7110*/  HADD2.F32 R3, -RZ, R37.reuse.H0_H0 ;  /* 0x20000025ff037230 */ /* 0x100fe40000004100 */
[C---:B------:R-:W-:Y:S01]  /*7120*/  FFMA R8, R27.reuse, R0, R8 ;  /* 0x000000001b087223 */ /* 0x040fe20000000008 */
[C---:B------:R-:W-:Y:S01]  /*7130*/  FMUL R10, R24.reuse, R14 ;  /* 0x0000000e180a7220 */ /* 0x040fe20000400000 */
[----:B------:R-:W-:Y:S02]  /*7140*/  HADD2.F32 R0, -RZ, R37.H1_H1 ;  /* 0x30000025ff007230 */ /* 0x000fe40000004100 */
[C---:B------:R-:W-:Y:S01]  /*7150*/  FMUL R15, R24.reuse, R15 ;  /* 0x0000000f180f7220 */ /* 0x040fe20000400000 */
[C---:B------:R-:W-:Y:S01]  /*7160*/  FFMA R9, R27.reuse, R2, R9 ;  /* 0x000000021b097223 */ /* 0x040fe20000000009 */
[----:B------:R-:W-:Y:S01]  /*7170*/  FFMA R10, R27, R3, R10 ;  /* 0x000000031b0a7223 */ /* 0x000fe2000000000a */
[--C-:B------:R-:W-:Y:S01]  /*7180*/  HADD2.F32 R2, -RZ, R38.reuse.H0_H0 ;  /* 0x20000026ff027230 */ /* 0x100fe20000004100 */
[----:B------:R-:W-:Y:S01]  /*7190*/  F2FP.F16.F32.PACK_AB R34, R5, R4 ;  /* 0x000000040522723e */ /* 0x000fe200000000ff */
[----:B------:R-:W-:Y:S02]  /*71a0*/  HADD2.F32 R3, -RZ, R38.H1_H1 ;  /* 0x30000026ff037230 */ /* 0x000fe40000004100 */
[----:B------:R-:W-:Y:S01]  /*71b0*/  FFMA R15, R27, R0, R15 ;  /* 0x000000001b0f7223 */ /* 0x000fe2000000000f */
[C---:B------:R-:W-:Y:S01]  /*71c0*/  FMUL R13, R24.reuse, R17 ;  /* 0x00000011180d7220 */ /* 0x040fe20000400000 */
[--C-:B------:R-:W-:Y:S02]  /*71d0*/  HADD2.F32 R4, -RZ, R39.reuse.H0_H0 ;  /* 0x20000027ff047230 */ /* 0x100fe40000004100 */
[C---:B------:R-:W-:Y:S01]  /*71e0*/  FMUL R14, R24.reuse, R18 ;  /* 0x00000012180e7220 */ /* 0x040fe20000400000 */
[----:B------:R-:W-:Y:S02]  /*71f0*/  HADD2.F32 R0, -RZ, R39.H1_H1 ;  /* 0x30000027ff007230 */ /* 0x000fe40000004100 */
[----:B------:R-:W-:Y:S01]  /*7200*/  FMUL R19, R24, R19 ;  /* 0x0000001318137220 */ /* 0x000fe20000400000 */
[----:B------:R-:W-:Y:S01]  /*7210*/  F2FP.F16.F32.PACK_AB R35, R11, R6 ;  /* 0x000000060b23723e */ /* 0x000fe200000000ff */
[C---:B------:R-:W-:Y:S01]  /*7220*/  FFMA R12, R27.reuse, R2, R12 ;  /* 0x000000021b0c7223 */ /* 0x040fe2000000000c */
[C---:B------:R-:W-:Y:S01]  /*7230*/  FFMA R13, R27.reuse, R3, R13 ;  /* 0x000000031b0d7223 */ /* 0x040fe2000000000d */
[C---:B------:R-:W-:Y:S01]  /*7240*/  FFMA R14, R27.reuse, R4, R14 ;  /* 0x000000041b0e7223 */ /* 0x040fe2000000000e */
[----:B------:R-:W-:Y:S01]  /*7250*/  FFMA R19, R27, R0, R19 ;  /* 0x000000001b137223 */ /* 0x000fe20000000013 */
[----:B------:R1:W-:Y:S01]  /*7260*/  STS.128 [R57+UR43+0x200], R32 ;  /* 0x0002002039007988 */ /* 0x0003e20008000c2b */
[----:B------:R-:W-:Y:S02]  /*7270*/  F2FP.F16.F32.PACK_AB R8, R9, R8 ;  /* 0x000000080908723e */ /* 0x000fe400000000ff */
[----:B------:R-:W-:Y:S02]  /*7280*/  F2FP.F16.F32.PACK_AB R9, R15, R10 ;  /* 0x0000000a0f09723e */ /* 0x000fe400000000ff */
[----:B------:R-:W-:Y:S02]  /*7290*/  F2FP.F16.F32.PACK_AB R10, R13, R12 ;  /* 0x0000000c0d0a723e */ /* 0x000fe400000000ff */
[----:B------:R-:W-:Y:S05]  /*72a0*/  F2FP.F16.F32.PACK_AB R11, R19, R14 ;  /* 0x0000000e130b723e */ /* 0x000fea00000000ff */
[----:B------:R1:W-:Y:S01]  /*72b0*/  STS.128 [R63+0x200], R8 ;  /* 0x000200083f007388 */ /* 0x0003e20000000c00 */
[----:B------:R-:W-:Y:S01]  /*72c0*/  @!PT LDS RZ, [RZ] ;  /* 0x00000000fffff984 */ /* 0x000fe20000000800 */
[----:B------:R-:W-:Y:S01]  /*72d0*/  @!PT LDS RZ, [RZ] ;  /* 0x00000000fffff984 */ /* 0x000fe20000000800 */
[----:B------:R-:W-:Y:S01]  /*72e0*/  @!PT LDS RZ, [RZ] ;  /* 0x00000000fffff984 */ /* 0x000fe20000000800 */
[----:B------:R-:W-:Y:S01]  /*72f0*/  @!PT LDS RZ, [RZ] ;  /* 0x00000000fffff984 */ /* 0x000fe20000000800 */
[----:B------:R2:W-:Y:S07]  /*7300*/  MEMBAR.ALL.CTA ;  /* 0x0000000000007992 */ /* 0x0005ee0000008000 */
[----:B--2---:R-:W2:Y:S02]  /*7310*/  FENCE.VIEW.ASYNC.S ;  /* 0x00000000000073c6 */ /* 0x004ea40000000000 */
[----:B--2---:R-:W-:Y:S06]  /*7320*/  BAR.SYNC.DEFER_BLOCKING 0x1, 0x80 ;  /* 0x0042000000007b1d */ /* 0x004fec0000010000 */
[----:B------:R-:W-:Y:S05]  /*7330*/  @P0 BRA `(.L_x_120) ;  /* 0x00000000003c0947 */ /* 0x000fea0003800000 */
[----:B------:R-:W2:Y:S01]  /*7340*/  LDCU.64 UR6, c[0x0][0x348] ;  /* 0x00006900ff0677ac */ /* 0x000ea20008000a00 */
[----:B------:R-:W-:Y:S01]  /*7350*/  UIADD3 UR4, UPT, UPT, UR43, 0x200, URZ ;  /* 0x000002002b047890 */ /* 0x000fe2000fffe0ff */
[----:B------:R-:W-:Y:S01]  /*7360*/  UMOV UR51, UR36 ;  /* 0x0000002400337c82 */ /* 0x000fe20008000000 */
[----:B------:R-:W-:Y:S02]  /*7370*/  UIADD3 UR9, UPT, UPT, UR49, 0x40, URZ ;  /* 0x0000004031097890 */ /* 0x000fe4000fffe0ff */
[----:B------:R-:W-:Y:S02]  /*7380*/  UIADD3 UR8, UPT, UPT, UR43, 0xa00, URZ ;  /* 0x00000a002b087890 */ /* 0x000fe4000fffe0ff */
[----:B------:R-:W-:Y:S01]  /*7390*/  MOV R53, UR4 ;  /* 0x0000000400357c02 */ /* 0x000fe20008000f00 */
[----:B------:R-:W-:Y:S01]  /*73a0*/  UMOV UR10, UR50 ;  /* 0x00000032000a7c82 */ /* 0x000fe20008000000 */
[----:B------:R-:W-:Y:S02]  /*73b0*/  UMOV UR11, UR36 ;  /* 0x00000024000b7c82 */ /* 0x000fe40008000000 */
[----:B------:R-:W-:Y:S01]  /*73c0*/  R2UR UR48, R53 ;  /* 0x00000000353072ca */ /* 0x000fe200000e0000 */
[----:B--2---:R-:W-:Y:S04]  /*73d0*/  UIADD3 UR4, UP0, UPT, UR6, 0x680, URZ ;  /* 0x0000068006047890 */ /* 0x004fe8000ff1e0ff */
[----:B------:R-:W-:Y:S09]  /*73e0*/  UIADD3.X UR5, UPT, UPT, URZ, UR7, URZ, UP0, !UPT ;  /* 0x00000007ff057290 */ /* 0x000ff200087fe4ff */
[----:B------:R2:W-:Y:S01]  /*73f0*/  UTMASTG.3D [UR48], [UR4] ;  /* 0x00000030040073b5 */ /* 0x0005e20008010000 */
[----:B------:R2:W-:Y:S01]  /*7400*/  UTMASTG.3D [UR8], [UR4] ;  /* 0x00000008040073b5 */ /* 0x0005e20008010000 */
[----:B------:R0:W-:Y:S01]  /*7410*/  UTMACMDFLUSH ;  /* 0x00000000000079b7 */ /* 0x0001e20000000000 */
[----:B--2---:R-:W-:Y:S04]  /*7420*/  DEPBAR.LE SB0, 0x1 ;  /* 0x000080400000791a */ /* 0x004fe80000000000 */
.L_x_120:
[----:B------:R-:W-:Y:S05]  /*7430*/  BSYNC.RECONVERGENT B0 ;  /* 0x0000000000007941 */ /* 0x000fea0003800200 */
.L_x_119:
[----:B------:R-:W-:Y:S01]  /*7440*/  BAR.SYNC.DEFER_BLOCKING 0x1, 0x80 ;  /* 0x0042000000007b1d */ /* 0x000fe20000010000 */
[----:B------:R-:W-:Y:S01]  /*7450*/  ISETP.NE.AND P1, PT, R62, RZ, PT ;  /* 0x000000ff3e00720c */ /* 0x000fe20003f25270 */
[----:B------:R-:W-:Y:S01]  /*7460*/  UISETP.NE.AND UP0, UPT, UR52, URZ, UPT ;  /* 0x000000ff3400728c */ /* 0x000fe2000bf05270 */
[----:B------:R-:W-:Y:S11]  /*7470*/  LEA R2, R26, UR43, 0x3 ;  /* 0x0000002b1a027c11 */ /* 0x000ff6000f8e18ff */
[----:B------:R-:W-:Y:S01]  /*7480*/  @P1 SHF.L.U32 R3, R60, 0x1f, RZ ;  /* 0x0000001f3c031819 */ /* 0x000fe200000006ff */
[----:B------:R-:W-:Y:S06]  /*7490*/  BRA.U !UP0, `(.L_x_121) ;  /* 0x0000000108247547 */ /* 0x000fec000b800000 */
[----:B------:R-:W-:Y:S01]  /*74a0*/  IMAD.U32 R4, RZ, RZ, UR46 ;  /* 0x0000002eff047e24 */ /* 0x000fe2000f8e00ff */
[----:B------:R-:W-:Y:S01]  /*74b0*/  MOV R0, UR47 ;  /* 0x0000002f00007c02 */ /* 0x000fe20008000f00 */
[----:B------:R-:W-:Y:S03]  /*74c0*/  UIADD3 UR4, UPT, UPT, UR46, 0x1, URZ ;  /* 0x000000012e047890 */ /* 0x000fe6000fffe0ff */
[----:B------:R-:W-:Y:S01]  /*74d0*/  @P1 LEA R4, R4, UR43, 0x3 ;  /* 0x0000002b04041c11 */ /* 0x000fe2000f8e18ff */
[----:B------:R-:W-:Y:S04]  /*74e0*/  UISETP.NE.AND UP0, UPT, UR4, 0x4, UPT ;  /* 0x000000040400788c */ /* 0x000fe8000bf05270 */
[----:B------:R-:W-:Y:S01]  /*74f0*/  @P1 VIADD R4, R4, 0x90 ;  /* 0x0000009004041836 */ /* 0x000fe20000000000 */
[----:B------:R-:W-:Y:S04]  /*7500*/  USEL UR46, UR4, URZ, UP0 ;  /* 0x000000ff042e7287 */ /* 0x000fe80008000000 */
[----:B------:R-:W-:Y:S04]  /*7510*/  @P1 PRMT R0, R0, 0x654, R4 ;  /* 0x0000065400001816 */ /* 0x000fe80000000004 */
[----:B------:R2:W-:Y:S04]  /*7520*/  @P1 SYNCS.ARRIVE.TRANS64.RED.A1T0 RZ, [R0+URZ], RZ ;  /* 0x000000ff00ff19a7 */ /* 0x0005e800081004ff */
.L_x_121:
[----:B------:R-:W3:Y:S01]  /*7530*/  @P1 SYNCS.PHASECHK.TRANS64.TRYWAIT P0, [R2+URZ+0x70], R3 ;  /* 0x00007003020015a7 */ /* 0x000ee200080011ff */
[----:B------:R-:W-:Y:S01]  /*7540*/  BSSY B1, `(.L_x_122) ;  /* 0x0000012000017945 */ /* 0x000fe20003800000 */
[----:B---3--:R-:W-:Y:S03]  /*7550*/  @P1 SEL R64, RZ, 0x1, !P0 ;  /* 0x00000001ff401807 */ /* 0x008fe60004000000 */
[----:B------:R-:W-:Y:S05]  /*7560*/  @!P1 BRA `(.L_x_123) ;  /* 0x00000000003c9947 */ /* 0x000fea0003800000 */
[----:B------:R-:W-:Y:S01]  /*7570*/  ISETP.NE.AND P1, PT, R65, RZ, PT ;  /* 0x000000ff4100720c */ /* 0x000fe20003f25270 */
[----:B------:R-:W-:Y:S01]  /*7580*/  BSSY B0, `(.L_x_124) ;  /* 0x0000009000007945 */ /* 0x000fe20003800000 */
[----:B------:R-:W-:Y:S11]  /*7590*/  ISETP.NE.AND P0, PT, R64, RZ, PT ;  /* 0x000000ff4000720c */ /* 0x000ff60003f05270 */
[----:B------:R-:W-:Y:S05]  /*75a0*/  @P1 IMAD R4, R26, 0x1000, R57 ;  /* 0x000010001a041824 */ /* 0x000fea00078e0239 */
[----:B------:R-:W-:Y:S05]  /*75b0*/  @P1 IADD3 R3, PT, PT, R4, UR43, RZ ;  /* 0x0000002b04031c10 */ /* 0x000fea000fffe0ff */
[----:B------:R-:W-:Y:S01]  /*75c0*/  @P1 IMAD.IADD R3, R66, 0x1, R3 ;  /* 0x0000000142031824 */ /* 0x000fe200078e0203 */
[----:B------:R-:W-:Y:S06]  /*75d0*/  @P0 BRA `(.L_x_125) ;  /* 0x00000000000c0947 */ /* 0x000fec0003800000 */
[----:B--2---:R-:W-:Y:S04]  /*75e0*/  SHF.L.U32 R0, R60, 0x1f, RZ ;  /* 0x0000001f3c007819 */ /* 0x004fe800000006ff */
[----:B------:R-:W2:Y:S02]  /*75f0*/  SYNCS.PHASECHK.TRANS64.TRYWAIT P0, [R2+URZ+0x70], R0 ;  /* 0x00007000020075a7 */ /* 0x000ea400080011ff */
[----:B--2---:R-:W-:Y:S05]  /*7600*/  @!P0 BRA `(.L_x_126) ;  /* 0x00000028006c8947 */ /* 0x004fea0003800000 */
.L_x_125:
[----:B------:R-:W-:Y:S05]  /*7610*/  BSYNC B0 ;  /* 0x0000000000007941 */ /* 0x000fea0003800000 */
.L_x_124:
[----:B------:R-:W-:Y:S02]  /*7620*/  ISETP.NE.AND P0, PT, R65, RZ, PT ;  /* 0x000000ff4100720c */ /* 0x000fe40003f05270 */
[----:B------:R-:W-:Y:S11]  /*7630*/  IADD3 R26, PT, PT, R26, 0x1, RZ ;  /* 0x000000011a1a7810 */ /* 0x000ff60007ffe0ff */
[----:B------:R3:W4:Y:S04]  /*7640*/  @P0 LDS.128 R28, [R4+UR43+0x200] ;  /* 0x0002002b041c0984 */ /* 0x0007280008000c00 */
[----:B------:R3:W1:Y:S02]  /*7650*/  @P0 LDS.128 R36, [R3+0x200] ;  /* 0x0002000003240984 */ /* 0x0006640000000c00 */
.L_x_123:
[----:B------:R-:W-:Y:S05]  /*7660*/  BSYNC B1 ;  /* 0x0000000000017941 */ /* 0x000fea0003800000 */
.L_x_122:
[----:B--2---:R-:W-:Y:S05]  /*7670*/  VIADD R0, R25, 0x10 ;  /* 0x0000001019007836 */ /* 0x004fea0000000000 */
[----:B------:R-:W-:Y:S04]  /*7680*/  SHF.R.U32.HI R0, RZ, 0x15, R0 ;  /* 0x00000015ff007819 */ /* 0x000fe80000011600 */
[----:B------:R-:W-:Y:S11]  /*7690*/  LOP3.LUT P0, RZ, R0, 0x3, R51, 0x48, !PT ;  /* 0x0000000300ff7812 */ /* 0x000ff60007804833 */
[----:B------:R-:W-:Y:S02]  /*76a0*/  @!UPT UIADD3 URZ, UPT, UPT, URZ, URZ, URZ ;  /* 0x000000fffffff290 */ /* 0x000fe4000fffe0ff */
[----:B------:R-:W-:Y:S05]  /*76b0*/  @!P0 BRA `(.L_x_127) ;  /* 0x0000000000408947 */ /* 0x000fea0003800000 */
[----:B------:R-:W2:Y:S01]  /*76c0*/  LDCU.64 UR8, c[0x4][0x70] ;  /* 0x01000e00ff0877ac */ /* 0x000ea20008000a00 */
[----:B---3--:R-:W-:Y:S01]  /*76d0*/  MOV R3, 0x0 ;  /* 0x0000000000037802 */ /* 0x008fe20000000f00 */
[----:B------:R-:W-:Y:S02]  /*76e0*/  HFMA2 R12, -RZ, RZ, 0, 5.9604644775390625e-08 ;  /* 0x00000001ff0c7431 */ /* 0x000fe400000001ff */
[----:B-1----:R-:W-:Y:S02]  /*76f0*/  IMAD.MOV.U32 R8, RZ, RZ, 0x192 ;  /* 0x00000192ff087424 */ /* 0x002fe400078e00ff */
[----:B------:R-:W-:Y:S01]  /*7700*/  IMAD.MOV.U32 R13, RZ, RZ, RZ ;  /* 0x000000ffff0d7224 */ /* 0x000fe200078e00ff */
[----:B------:R-:W1:Y:S01]  /*7710*/  LDCU.64 UR6, c[0x4][0x78] ;  /* 0x01000f00ff0677ac */ /* 0x000e620008000a00 */
[----:B------:R-:W3:Y:S01]  /*7720*/  LDC.64 R2, c[0x4][R3] ;  /* 0x0100000003027b82 */ /* 0x000ee20000000a00 */
[----:B------:R-:W5:Y:S01]  /*7730*/  LDCU.64 UR4, c[0x4][0x10] ;  /* 0x01000200ff0477ac */ /* 0x000f620008000a00 */
[----:B--2---:R-:W-:Y:S01]  /*7740*/  MOV R5, UR9 ;  /* 0x0000000900057c02 */ /* 0x004fe20008000f00 */
[----:B------:R-:W-:Y:S01]  /*7750*/  IMAD.U32 R4, RZ, RZ, UR8 ;  /* 0x00000008ff047e24 */ /* 0x000fe2000f8e00ff */
[----:B-1----:R-:W-:Y:S01]  /*7760*/  MOV R7, UR7 ;  /* 0x0000000700077c02 */ /* 0x002fe20008000f00 */
[----:B------:R-:W-:Y:S01]  /*7770*/  IMAD.U32 R6, RZ, RZ, UR6 ;  /* 0x00000006ff067e24 */ /* 0x000fe2000f8e00ff */
[----:B-----5:R-:W-:Y:S01]  /*7780*/  MOV R11, UR5 ;  /* 0x00000005000b7c02 */ /* 0x020fe20008000f00 */
[----:B------:R-:W-:Y:S02]  /*7790*/  IMAD.U32 R10, RZ, RZ, UR4 ;  /* 0x00000004ff0a7e24 */ /* 0x000fe4000f8e00ff */
[----:B------:R-:W-:Y:S07]  /*77a0*/  LEPC R20, `(.L_x_127) ;  /* 0x000000001014794e */ /* 0x000fee0000000000 */
[----:B---34-:R-:W-:Y:S05]  /*77b0*/  CALL.ABS.NOINC R2 ;  /* 0x0000000002007343 */ /* 0x018fea0003c00000 */
.L_x_127:
[----:B------:R-:W-:Y:S01]  /*77c0*/  ISETP.NE.AND P6, PT, R62, RZ, PT ;  /* 0x000000ff3e00720c */ /* 0x000fe20003fc5270 */
[----:B------:R-:W-:Y:S05]  /*77d0*/  WARPSYNC.ALL ;  /* 0x0000000000007948 */ /* 0x000fea0003800000 */
[----:B------:R-:W-:Y:S01]  /*77e0*/  R2UR UR4, R25 ;  /* 0x00000000190472ca */ /* 0x000fe200000e0000 */
[----:B---34-:R-:W-:Y:S01]  /*77f0*/  HADD2.F32 R3, -RZ, R28.H0_H0 ;  /* 0x2000001cff037230 */ /* 0x018fe20000004100 */
[----:B------:R-:W-:Y:S01]  /*7800*/  ISETP.NE.AND P0, PT, R61, RZ, PT ;  /* 0x000000ff3d00720c */ /* 0x000fe20003f05270 */
[----:B------:R-:W-:Y:S01]  /*7810*/  HADD2.F32 R20, -RZ, R30.H0_H0 ;  /* 0x2000001eff147230 */ /* 0x000fe20000004100 */
[----:B------:R-:W-:Y:S09]  /*7820*/  BSSY.RECONVERGENT B0, `(.L_x_128) ;  /* 0x0000058000007945 */ /* 0x000ff20003800200 */
[----:B-1----:R-:W1:Y:S02]  /*7830*/  LDTM.x16 R4, tmem[UR4+0x10] ;  /* 0x00001004000479ee */ /* 0x002e640008240000 */
[C---:B-1----:R-:W-:Y:S01]  /*7840*/  FMUL R0, R24.reuse, R4 ;  /* 0x0000000418007220 */ /* 0x042fe20000400000 */
[----:B------:R-:W-:Y:S02]  /*7850*/  HADD2.F32 R4, -RZ, R28.H1_H1 ;  /* 0x3000001cff047230 */ /* 0x000fe40000004100 */
[C---:B------:R-:W-:Y:S01]  /*7860*/  FMUL R2, R24.reuse, R5 ;  /* 0x0000000518027220 */ /* 0x040fe20000400000 */
[--C-:B------:R-:W-:Y:S02]  /*7870*/  HADD2.F32 R5, -RZ, R29.reuse.H0_H0 ;  /* 0x2000001dff057230 */ /* 0x100fe40000004100 */
[C---:B------:R-:W-:Y:S01]  /*7880*/  FFMA R0, R27.reuse, R3, R0 ;  /* 0x000000031b007223 */ /* 0x040fe20000000000 */
[C---:B------:R-:W-:Y:S01]  /*7890*/  FMUL R3, R24.reuse, R6 ;  /* 0x0000000618037220 */ /* 0x040fe20000400000 */
[----:B------:R-:W-:Y:S02]  /*78a0*/  HADD2.F32 R6, -RZ, R29.H1_H1 ;  /* 0x3000001dff067230 */ /* 0x000fe40000004100 */
[C---:B------:R-:W-:Y:S01]  /*78b0*/  FFMA R2, R27.reuse, R4, R2 ;  /* 0x000000041b027223 */ /* 0x040fe20000000002 */
[C---:B------:R-:W-:Y:S01]  /*78c0*/  FMUL R7, R24.reuse, R7 ;  /* 0x0000000718077220 */ /* 0x040fe20000400000 */
[C---:B------:R-:W-:Y:S01]  /*78d0*/  FFMA R3, R27.reuse, R5, R3 ;  /* 0x000000051b037223 */ /* 0x040fe20000000003 */
[C---:B------:R-:W-:Y:S01]  /*78e0*/  FMUL R4, R24.reuse, R8 ;  /* 0x0000000818047220 */ /* 0x040fe20000400000 */
[----:B------:R-:W-:Y:S01]  /*78f0*/  FMUL R5, R24, R9 ;  /* 0x0000000918057220 */ /* 0x000fe20000400000 */
[----:B------:R-:W-:Y:S01]  /*7900*/  F2FP.F16.F32.PACK_AB R32, R2, R0 ;  /* 0x000000000220723e */ /* 0x000fe200000000ff */
[C---:B------:R-:W-:Y:S01]  /*7910*/  FFMA R7, R27.reuse, R6, R7 ;  /* 0x000000061b077223 */ /* 0x040fe20000000007 */
[----:B------:R-:W-:Y:S02]  /*7920*/  HADD2.F32 R0, -RZ, R30.H1_H1 ;  /* 0x3000001eff007230 */ /* 0x000fe40000004100 */
[----:B------:R-:W-:Y:S01]  /*7930*/  FFMA R4, R27, R20, R4 ;  /* 0x000000141b047223 */ /* 0x000fe20000000004 */
[--C-:B------:R-:W-:Y:S02]  /*7940*/  HADD2.F32 R2, -RZ, R31.reuse.H0_H0 ;  /* 0x2000001fff027230 */ /* 0x100fe40000004100 */
[C---:B------:R-:W-:Y:S01]  /*7950*/  FMUL R6, R24.reuse, R10 ;  /* 0x0000000a18067220 */ /* 0x040fe20000400000 */
[----:B------:R-:W-:Y:S01]  /*7960*/  F2FP.F16.F32.PACK_AB R33, R7, R3 ;  /* 0x000000030721723e */ /* 0x000fe200000000ff */
[----:B------:R-:W-:Y:S02]  /*7970*/  HADD2.F32 R3, -RZ, R31.H1_H1 ;  /* 0x3000001fff037230 */ /* 0x000fe40000004100 */
[C---:B------:R-:W-:Y:S01]  /*7980*/  FFMA R5, R27.reuse, R0, R5 ;  /* 0x000000001b057223 */ /* 0x040fe20000000005 */
[C---:B------:R-:W-:Y:S01]  /*7990*/  FMUL R11, R24.reuse, R11 ;  /* 0x0000000b180b7220 */ /* 0x040fe20000400000 */
[--C-:B------:R-:W-:Y:S02]  /*79a0*/  HADD2.F32 R7, -RZ, R36.reuse.H0_H0 ;  /* 0x20000024ff077230 */ /* 0x100fe40000004100 */
[C---:B------:R-:W-:Y:S01]  /*79b0*/  FMUL R8, R24.reuse, R12 ;  /* 0x0000000c18087220 */ /* 0x040fe20000400000 */
[----:B------:R-:W-:Y:S02]  /*79c0*/  HADD2.F32 R0, -RZ, R36.H1_H1 ;  /* 0x30000024ff007230 */ /* 0x000fe40000004100 */
[C---:B------:R-:W-:Y:S01]  /*79d0*/  FMUL R9, R24.reuse, R13 ;  /* 0x0000000d18097220 */ /* 0x040fe20000400000 */
[C---:B------:R-:W-:Y:S01]  /*79e0*/  FFMA R6, R27.reuse, R2, R6 ;  /* 0x000000021b067223 */ /* 0x040fe20000000006 */
[C---:B------:R-:W-:Y:S01]  /*79f0*/  FFMA R11, R27.reuse, R3, R11 ;  /* 0x000000031b0b7223 */ /* 0x040fe2000000000b */
[C---:B------:R-:W-:Y:S01]  /*7a00*/  FFMA R8, R27.reuse, R7, R8 ;  /* 0x000000071b087223 */ /* 0x040fe20000000008 */
[C---:B------:R-:W-:Y:S01]  /*7a10*/  FFMA R9, R27.reuse, R0, R9 ;  /* 0x000000001b097223 */ /* 0x040fe20000000009 */
[--C-:B------:R-:W-:Y:S02]  /*7a20*/  HADD2.F32 R2, -RZ, R37.reuse.H0_H0 ;  /* 0x20000025ff027230 */ /* 0x100fe40000004100 */
[C---:B------:R-:W-:Y:S01]  /*7a30*/  FMUL R10, R24.reuse, R14 ;  /* 0x0000000e180a7220 */ /* 0x040fe20000400000 */
[----:B------:R-:W-:Y:S02]  /*7a40*/  HADD2.F32 R0, -RZ, R37.H1_H1 ;  /* 0x30000025ff007230 */ /* 0x000fe40000004100 */
[C---:B------:R-:W-:Y:S01]  /*7a50*/  FMUL R15, R24.reuse, R15 ;  /* 0x0000000f180f7220 */ /* 0x040fe20000400000 */
[C---:B------:R-:W-:Y:S01]  /*7a60*/  FMUL R12, R24.reuse, R16 ;  /* 0x00000010180c7220 */ /* 0x040fe20000400000 */
[C---:B------:R-:W-:Y:S01]  /*7a70*/  FFMA R10, R27.reuse, R2, R10 ;  /* 0x000000021b0a7223 */ /* 0x040fe2000000000a */
[--C-:B------:R-:W-:Y:S02]  /*7a80*/  HADD2.F32 R2, -RZ, R38.reuse.H0_H0 ;  /* 0x20000026ff027230 */ /* 0x100fe40000004100 */
[----:B------:R-:W-:Y:S01]  /*7a90*/  FFMA R15, R27, R0, R15 ;  /* 0x000000001b0f7223 */ /* 0x000fe2000000000f */
[----:B------:R-:W-:Y:S01]  /*7aa0*/  HADD2.F32 R0, -RZ, R38.H1_H1 ;  /* 0x30000026ff007230 */ /* 0x000fe20000004100 */
[----:B------:R-:W-:Y:S01]  /*7ab0*/  F2FP.F16.F32.PACK_AB R34, R5, R4 ;  /* 0x000000040522723e */ /* 0x000fe200000000ff */
        /* <DEDUP_REMOVED lines=14> */
[----:B------:R-:W-:Y:S02]  /*7ba0*/  F2FP.F16.F32.PACK_AB R11, R19, R14 ;  /* 0x0000000e130b723e */ /* 0x000fe400000000ff */
[----:B------:R-:W-:Y:S02]  /*7bb0*/  MOV R2, UR46 ;  /* 0x0000002e00027c02 */ /* 0x000fe40008000f00 */
[----:B------:R-:W-:Y:S01]  /*7bc0*/  MOV R0, UR47 ;  /* 0x0000002f00007c02 */ /* 0x000fe20008000f00 */
[----:B------:R1:W-:Y:S01]  /*7bd0*/  STS.128 [R63+0x1200], R8 ;  /* 0x001200083f007388 */ /* 0x0003e20000000c00 */
[----:B------:R-:W-:Y:S02]  /*7be0*/  @P6 LEA R2, R2, UR43, 0x3 ;  /* 0x0000002b02026c11 */ /* 0x000fe4000f8e18ff */
[----:B------:R-:W-:Y:S02]  /*7bf0*/  @P6 SHF.L.U32 R3, R60, 0x1f, RZ ;  /* 0x0000001f3c036819 */ /* 0x000fe400000006ff */
[----:B------:R-:W-:Y:S01]  /*7c00*/  @P6 IADD3 R2, PT, PT, R2, 0x90, RZ ;  /* 0x0000009002026810 */ /* 0x000fe20007ffe0ff */
[----:B------:R-:W-:Y:S01]  /*7c10*/  @!PT LDS RZ, [RZ] ;  /* 0x00000000fffff984 */ /* 0x000fe20000000800 */
[----:B------:R-:W-:Y:S01]  /*7c20*/  @!PT LDS RZ, [RZ] ;  /* 0x00000000fffff984 */ /* 0x000fe20000000800 */
[----:B------:R-:W-:Y:S01]  /*7c30*/  @!PT LDS RZ, [RZ] ;  /* 0x00000000fffff984 */ /* 0x000fe20000000800 */
[----:B------:R-:W-:Y:S01]  /*7c40*/  @!PT LDS RZ, [RZ] ;  /* 0x00000000fffff984 */ /* 0x000fe20000000800 */
[----:B------:R2:W-:Y:S06]  /*7c50*/  MEMBAR.ALL.CTA ;  /* 0x0000000000007992 */ /* 0x0005ec0000008000 */
[----:B--2---:R-:W2:Y:S01]  /*7c60*/  FENCE.VIEW.ASYNC.S ;  /* 0x00000000000073c6 */ /* 0x004ea20000000000 */
[----:B------:R-:W-:Y:S02]  /*7c70*/  @P6 PRMT R0, R0, 0x654, R2 ;  /* 0x0000065400006816 */ /* 0x000fe40000000002 */
[----:B------:R-:W-:Y:S01]  /*7c80*/  LEA R2, R26, UR43, 0x3 ;  /* 0x0000002b1a027c11 */ /* 0x000fe2000f8e18ff */
[----:B--2---:R-:W-:Y:S06]  /*7c90*/  BAR.SYNC.DEFER_BLOCKING 0x1, 0x80 ;  /* 0x0042000000007b1d */ /* 0x004fec0000010000 */
[----:B------:R-:W-:Y:S05]  /*7ca0*/  @P0 BRA `(.L_x_129) ;  /* 0x00000000003c0947 */ /* 0x000fea0003800000 */
[----:B------:R-:W2:Y:S01]  /*7cb0*/  LDCU.64 UR6, c[0x0][0x348] ;  /* 0x00006900ff0677ac */ /* 0x000ea20008000a00 */
[----:B------:R-:W-:Y:S02]  /*7cc0*/  UIADD3 UR13, UPT, UPT, UR49, 0x10, URZ ;  /* 0x00000010310d7890 */ /* 0x000fe4000fffe0ff */
[----:B------:R-:W-:Y:S01]  /*7cd0*/  UIADD3 UR12, UPT, UPT, UR43, 0x1200, URZ ;  /* 0x000012002b0c7890 */ /* 0x000fe2000fffe0ff */
[----:B------:R-:W-:Y:S01]  /*7ce0*/  UMOV UR14, UR50 ;  /* 0x00000032000e7c82 */ /* 0x000fe20008000000 */
[----:B------:R-:W-:Y:S01]  /*7cf0*/  UMOV UR15, UR36 ;  /* 0x00000024000f7c82 */ /* 0x000fe20008000000 */
[----:B------:R-:W-:Y:S02]  /*7d00*/  UIADD3 UR9, UPT, UPT, UR49, 0x50, URZ ;  /* 0x0000005031097890 */ /* 0x000fe4000fffe0ff */
[----:B------:R-:W-:Y:S01]  /*7d10*/  UIADD3 UR8, UPT, UPT, UR43, 0x1a00, URZ ;  /* 0x00001a002b087890 */ /* 0x000fe2000fffe0ff */
[----:B------:R-:W-:Y:S01]  /*7d20*/  UMOV UR10, UR50 ;  /* 0x00000032000a7c82 */ /* 0x000fe20008000000 */
[----:B------:R-:W-:Y:S01]  /*7d30*/  UMOV UR11, UR36 ;  /* 0x00000024000b7c82 */ /* 0x000fe20008000000 */
[----:B--2---:R-:W-:Y:S04]  /*7d40*/  UIADD3 UR4, UP0, UPT, UR6, 0x680, URZ ;  /* 0x0000068006047890 */ /* 0x004fe8000ff1e0ff */
[----:B------:R-:W-:Y:S09]  /*7d50*/  UIADD3.X UR5, UPT, UPT, URZ, UR7, URZ, UP0, !UPT ;  /* 0x00000007ff057290 */ /* 0x000ff200087fe4ff */
[----:B------:R2:W-:Y:S01]  /*7d60*/  UTMASTG.3D [UR12], [UR4] ;  /* 0x0000000c040073b5 */ /* 0x0005e20008010000 */
[----:B------:R2:W-:Y:S01]  /*7d70*/  UTMASTG.3D [UR8], [UR4] ;  /* 0x00000008040073b5 */ /* 0x0005e20008010000 */
[----:B------:R0:W-:Y:S01]  /*7d80*/  UTMACMDFLUSH ;  /* 0x00000000000079b7 */ /* 0x0001e20000000000 */
[----:B--2---:R-:W-:Y:S04]  /*7d90*/  DEPBAR.LE SB0, 0x1 ;  /* 0x000080400000791a */ /* 0x004fe80000000000 */
.L_x_129:
[----:B------:R-:W-:Y:S05]  /*7da0*/  BSYNC.RECONVERGENT B0 ;  /* 0x0000000000007941 */ /* 0x000fea0003800200 */
.L_x_128:
[----:B------:R-:W-:Y:S01]  /*7db0*/  BAR.SYNC.DEFER_BLOCKING 0x1, 0x80 ;  /* 0x0042000000007b1d */ /* 0x000fe20000010000 */
[----:B------:R-:W-:Y:S04]  /*7dc0*/  UIADD3 UR4, UPT, UPT, UR46, 0x1, URZ ;  /* 0x000000012e047890 */ /* 0x000fe8000fffe0ff */
[----:B------:R-:W-:Y:S04]  /*7dd0*/  UISETP.NE.AND UP0, UPT, UR4, 0x4, UPT ;  /* 0x000000040400788c */ /* 0x000fe8000bf05270 */
[----:B------:R-:W-:Y:S01]  /*7de0*/  USEL UR44, UR4, URZ, UP0 ;  /* 0x000000ff042c7287 */ /* 0x000fe20008000000 */
[----:B------:R2:W-:Y:S01]  /*7df0*/  @P6 SYNCS.ARRIVE.TRANS64.RED.A1T0 RZ, [R0+URZ], RZ ;  /* 0x000000ff00ff69a7 */ /* 0x0005e200081004ff */
[----:B------:R-:W-:Y:S01]  /*7e00*/  BSSY B1, `(.L_x_130) ;  /* 0x0000013000017945 */ /* 0x000fe20003800000 */
[----:B------:R-:W3:Y:S02]  /*7e10*/  @P6 SYNCS.PHASECHK.TRANS64.TRYWAIT P0, [R2+URZ+0x70], R3 ;  /* 0x00007003020065a7 */ /* 0x000ee400080011ff */
[----:B---3--:R-:W-:Y:S01]  /*7e20*/  @P6 SEL R64, RZ, 0x1, !P0 ;  /* 0x00000001ff406807 */ /* 0x008fe20004000000 */
[----:B--2---:R-:W-:Y:S06]  /*7e30*/  @!P6 BRA `(.L_x_131) ;  /* 0x00000000003ce947 */ /* 0x004fec0003800000 */
[----:B------:R-:W-:Y:S01]  /*7e40*/  ISETP.NE.AND P1, PT, R65, RZ, PT ;  /* 0x000000ff4100720c */ /* 0x000fe20003f25270 */
[----:B------:R-:W-:Y:S01]  /*7e50*/  BSSY B0, `(.L_x_132) ;  /* 0x0000009000007945 */ /* 0x000fe20003800000 */
[----:B------:R-:W-:Y:S11]  /*7e60*/  ISETP.NE.AND P0, PT, R64, RZ, PT ;  /* 0x000000ff4000720c */ /* 0x000ff60003f05270 */
[----:B------:R-:W-:Y:S05]  /*7e70*/  @P1 IMAD R3, R26, 0x1000, R57 ;  /* 0x000010001a031824 */ /* 0x000fea00078e0239 */
[----:B------:R-:W-:Y:S05]  /*7e80*/  @P1 IADD3 R0, PT, PT, R3, UR43, RZ ;  /* 0x0000002b03001c10 */ /* 0x000fea000fffe0ff */
[----:B------:R-:W-:Y:S01]  /*7e90*/  @P1 IMAD.IADD R0, R66, 0x1, R0 ;  /* 0x0000000142001824 */ /* 0x000fe200078e0200 */
[----:B------:R-:W-:Y:S06]  /*7ea0*/  @P0 BRA `(.L_x_133) ;  /* 0x00000000000c0947 */ /* 0x000fec0003800000 */
[----:B------:R-:W-:Y:S04]  /*7eb0*/  SHF.L.U32 R4, R60, 0x1f, RZ ;  /* 0x0000001f3c047819 */ /* 0x000fe800000006ff */
[----:B------:R-:W2:Y:S02]  /*7ec0*/  SYNCS.PHASECHK.TRANS64.TRYWAIT P0, [R2+URZ+0x70], R4 ;  /* 0x00007004020075a7 */ /* 0x000ea400080011ff */
[----:B--2---:R-:W-:Y:S05]  /*7ed0*/  @!P0 BRA `(.L_x_134) ;  /* 0x00000020004c8947 */ /* 0x004fea0003800000 */
.L_x_133:
[----:B------:R-:W-:Y:S05]  /*7ee0*/  BSYNC B0 ;  /* 0x0000000000007941 */ /* 0x000fea0003800000 */
.L_x_132:
[----:B------:R-:W-:Y:S02]  /*7ef0*/  ISETP.NE.AND P0, PT, R65, RZ, PT ;  /* 0x000000ff4100720c */ /* 0x000fe40003f05270 */
[----:B------:R-:W-:Y:S11]  /*7f00*/  IADD3 R26, PT, PT, R26, 0x1, RZ ;  /* 0x000000011a1a7810 */ /* 0x000ff60007ffe0ff */
[----:B------:R3:W4:Y:S04]  /*7f10*/  @P0 LDS.128 R28, [R3+UR43+0x200] ;  /* 0x0002002b031c0984 */ /* 0x0007280008000c00 */
[----:B------:R3:W1:Y:S02]  /*7f20*/  @P0 LDS.128 R36, [R0+0x200] ;  /* 0x0002000000240984 */ /* 0x0006640000000c00 */
.L_x_131:
[----:B------:R-:W-:Y:S05]  /*7f30*/  BSYNC B1 ;  /* 0x0000000000017941 */ /* 0x000fea0003800000 */
.L_x_130:
[----:B---3--:R-:W-:Y:S05]  /*7f40*/  VIADD R0, R25, 0x20 ;  /* 0x0000002019007836 */ /* 0x008fea0000000000 */
[----:B------:R-:W-:Y:S04]  /*7f50*/  SHF.R.U32.HI R0, RZ, 0x15, R0 ;  /* 0x00000015ff007819 */ /* 0x000fe80000011600 */
[----:B------:R-:W-:Y:S11]  /*7f60*/  LOP3.LUT P0, RZ, R0, 0x3, R51, 0x48, !PT ;  /* 0x0000000300ff7812 */ /* 0x000ff60007804833 */
[----:B------:R-:W-:Y:S02]  /*7f70*/  @!UPT UIADD3 URZ, UPT, UPT, URZ, URZ, URZ ;  /* 0x000000fffffff290 */ /* 0x000fe4000fffe0ff */
[----:B------:R-:W-:Y:S05]  /*7f80*/  @!P0 BRA `(.L_x_135) ;  /* 0x0000000000408947 */ /* 0x000fea0003800000 */
[----:B------:R-:W3:Y:S01]  /*7f90*/  LDCU.64 UR8, c[0x4][0x70] ;  /* 0x01000e00ff0877ac */ /* 0x000ee20008000a00 */
[----:B------:R-:W-:Y:S01]  /*7fa0*/  MOV R3, 0x0 ;  /* 0x0000000000037802 */ /* 0x000fe20000000f00 */
[----:B------:R-:W-:Y:S02]  /*7fb0*/  HFMA2 R12, -RZ, RZ, 0, 5.9604644775390625e-08 ;  /* 0x00000001ff0c7431 */ /* 0x000fe400000001ff */
[----:B-1----:R-:W-:Y:S02]  /*7fc0*/  IMAD.MOV.U32 R8, RZ, RZ, 0x192 ;  /* 0x00000192ff087424 */ /* 0x002fe400078e00ff */
[----:B------:R-:W-:Y:S01]  /*7fd0*/  IMAD.MOV.U32 R13, RZ, RZ, RZ ;  /* 0x000000ffff0d7224 */ /* 0x000fe200078e00ff */
[----:B------:R-:W1:Y:S01]  /*7fe0*/  LDCU.64 UR6, c[0x4][0x78] ;  /* 0x01000f00ff0677ac */ /* 0x000e620008000a00 */
[----:B--2---:R-:W2:Y:S01]  /*7ff0*/  LDC.64 R2, c[0x4][R3] ;  /* 0x0100000003027b82 */ /* 0x004ea20000000a00 */
[----:B------:R-:W5:Y:S01]  /*8000*/  LDCU.64 UR4, c[0x4][0x10] ;  /* 0x01000200ff0477ac */ /* 0x000f620008000a00 */
[----:B---3--:R-:W-:Y:S01]  /*8010*/  MOV R5, UR9 ;  /* 0x0000000900057c02 */ /* 0x008fe20008000f00 */
[----:B------:R-:W-:Y:S01]  /*8020*/  IMAD.U32 R4, RZ, RZ, UR8 ;  /* 0x00000008ff047e24 */ /* 0x000fe2000f8e00ff */
[----:B-1----:R-:W-:Y:S01]  /*8030*/  MOV R7, UR7 ;  /* 0x0000000700077c02 */ /* 0x002fe20008000f00 */
[----:B------:R-:W-:Y:S01]  /*8040*/  IMAD.U32 R6, RZ, RZ, UR6 ;  /* 0x00000006ff067e24 */ /* 0x000fe2000f8e00ff */
[----:B-----5:R-:W-:Y:S01]  /*8050*/  MOV R11, UR5 ;  /* 0x00000005000b7c02 */ /* 0x020fe20008000f00 */
[----:B------:R-:W-:Y:S02]  /*8060*/  IMAD.U32 R10, RZ, RZ, UR4 ;  /* 0x00000004ff0a7e24 */ /* 0x000fe4000f8e00ff */
[----:B------:R-:W-:Y:S07]  /*8070*/  LEPC R20, `(.L_x_135) ;  /* 0x000000001014794e */ /* 0x000fee0000000000 */
[----:B--2-4-:R-:W-:Y:S05]  /*8080*/  CALL.ABS.NOINC R2 ;  /* 0x0000000002007343 */ /* 0x014fea0003c00000 */
.L_x_135:
[----:B------:R-:W-:Y:S01]  /*8090*/  ISETP.NE.AND P6, PT, R62, RZ, PT ;  /* 0x000000ff3e00720c */ /* 0x000fe20003fc5270 */
[----:B------:R-:W-:Y:S05]  /*80a0*/  WARPSYNC.ALL ;  /* 0x0000000000007948 */ /* 0x000fea0003800000 */
[----:B------:R-:W-:Y:S01]  /*80b0*/  R2UR UR4, R25 ;  /* 0x00000000190472ca */ /* 0x000fe200000e0000 */
[----:B----4-:R-:W-:Y:S01]  /*80c0*/  HADD2.F32 R3, -RZ, R28.H0_H0 ;  /* 0x2000001cff037230 */ /* 0x010fe20000004100 */
[----:B------:R-:W-:Y:S01]  /*80d0*/  ISETP.NE.AND P0, PT, R61, RZ, PT ;  /* 0x000000ff3d00720c */ /* 0x000fe20003f05270 */
[----:B------:R-:W-:Y:S01]  /*80e0*/  HADD2.F32 R20, -RZ, R30.H0_H0 ;  /* 0x2000001eff147230 */ /* 0x000fe20000004100 */
[----:B------:R-:W-:Y:S09]  /*80f0*/  BSSY.RECONVERGENT B0, `(.L_x_136) ;  /* 0x0000058000007945 */ /* 0x000ff20003800200 */
[----:B-12---:R-:W1:Y:S02]  /*8100*/  LDTM.x16 R4, tmem[UR4+0x20] ;  /* 0x00002004000479ee */ /* 0x006e640008240000 */
        /* <DEDUP_REMOVED lines=59> */
[----:B------:R-:W-:Y:S02]  /*84c0*/  LEA R3, R26, UR43, 0x3 ;  /* 0x0000002b1a037c11 */ /* 0x000fe4000f8e18ff */
        /* <DEDUP_REMOVED lines=8> */
[----:B------:R-:W-:Y:S01]  /*8550*/  @P6 SHF.L.U32 R2, R60, 0x1f, RZ ;  /* 0x0000001f3c026819 */ /* 0x000fe200000006ff */
        /* <DEDUP_REMOVED lines=17> */
.L_x_137:
[----:B------:R-:W-:Y:S05]  /*8670*/  BSYNC.RECONVERGENT B0 ;  /* 0x0000000000007941 */ /* 0x000fea0003800200 */
.L_x_136:
        /* <DEDUP_REMOVED lines=19> */
.L_x_141:
[----:B------:R-:W-:Y:S05]  /*87b0*/  BSYNC B0 ;  /* 0x0000000000007941 */ /* 0x000fea0003800000 */
.L_x_140:
[----:B------:R-:W-:Y:S11]  /*87c0*/  ISETP.NE.AND P0, PT, R65, RZ, PT ;  /* 0x000000ff4100720c */ /* 0x000ff60003f05270 */
[----:B------:R-:W-:Y:S02]  /*87d0*/  @!UPT UIADD3 URZ, UPT, UPT, URZ, URZ, URZ ;  /* 0x000000fffffff290 */ /* 0x000fe4000fffe0ff */
[----:B------:R3:W4:Y:S04]  /*87e0*/  @P0 LDS.128 R28, [R26+UR43+0x200] ;  /* 0x0002002b1a1c0984 */ /* 0x0007280008000c00 */
[----:B------:R3:W1:Y:S02]  /*87f0*/  @P0 LDS.128 R36, [R66+0x200] ;  /* 0x0002000042240984 */ /* 0x0006640000000c00 */
.L_x_139:
[----:B------:R-:W-:Y:S05]  /*8800*/  BSYNC B1 ;  /* 0x0000000000017941 */ /* 0x000fea0003800000 */
.L_x_138:
[----:B--2---:R-:W-:Y:S05]  /*8810*/  VIADD R0, R25, 0x30 ;  /* 0x0000003019007836 */ /* 0x004fea0000000000 */
[----:B------:R-:W-:Y:S04]  /*8820*/  SHF.R.U32.HI R0, RZ, 0x15, R0 ;  /* 0x00000015ff007819 */ /* 0x000fe80000011600 */
[----:B------:R-:W-:Y:S11]  /*8830*/  LOP3.LUT P0, RZ, R0, 0x3, R51, 0x48, !PT ;  /* 0x0000000300ff7812 */ /* 0x000ff60007804833 */
[----:B------:R-:W-:Y:S02]  /*8840*/  @!UPT UIADD3 URZ, UPT, UPT, URZ, URZ, URZ ;  /* 0x000000fffffff290 */ /* 0x000fe4000fffe0ff */
[----:B------:R-:W-:Y:S05]  /*8850*/  @!P0 BRA `(.L_x_143) ;  /* 0x0000000000408947 */ /* 0x000fea0003800000 */
[----:B------:R-:W2:Y:S01]  /*8860*/  LDCU.64 UR8, c[0x4][0x70] ;  /* 0x01000e00ff0877ac */ /* 0x000ea20008000a00 */
[----:B------:R-:W-:Y:S01]  /*8870*/  MOV R3, 0x0 ;  /* 0x0000000000037802 */ /* 0x000fe20000000f00 */
        /* <DEDUP_REMOVED lines=14> */
.L_x_143:
[----:B------:R-:W-:Y:S01]  /*8960*/  ISETP.NE.AND P0, PT, R61, RZ, PT ;  /* 0x000000ff3d00720c */ /* 0x000fe20003f05270 */
[----:B------:R-:W-:Y:S05]  /*8970*/  WARPSYNC.ALL ;  /* 0x0000000000007948 */ /* 0x000fea0003800000 */
[----:B------:R-:W-:Y:S01]  /*8980*/  R2UR UR4, R25 ;  /* 0x00000000190472ca */ /* 0x000fe200000e0000 */
[--C-:B----4-:R-:W-:Y:S01]  /*8990*/  HADD2.F32 R20, -RZ, R28.reuse.H0_H0 ;  /* 0x2000001cff147230 */ /* 0x110fe20000004100 */
[----:B------:R-:W-:Y:S01]  /*89a0*/  IADD3 R54, PT, PT, R54, 0x100, RZ ;  /* 0x0000010036367810 */ /* 0x000fe20007ffe0ff */
[----:B------:R-:W-:Y:S01]  /*89b0*/  HADD2.F32 R21, -RZ, R28.H1_H1 ;  /* 0x3000001cff157230 */ /* 0x000fe20000004100 */
[----:B------:R-:W-:Y:S01]  /*89c0*/  BSSY.RECONVERGENT B0, `(.L_x_144) ;  /* 0x0000054000007945 */ /* 0x000fe20003800200 */
[--C-:B------:R-:W-:Y:S01]  /*89d0*/  HADD2.F32 R25, -RZ, R29.reuse.H0_H0 ;  /* 0x2000001dff197230 */ /* 0x100fe20000004100 */
[----:B------:R-:W-:Y:S01]  /*89e0*/  LOP3.LUT R54, R54, 0xfefffff8, RZ, 0xc0, !PT ;  /* 0xfefffff836367812 */ /* 0x000fe200078ec0ff */
[----:B---3--:R-:W-:Y:S02]  /*89f0*/  HADD2.F32 R26, -RZ, R29.H1_H1 ;  /* 0x3000001dff1a7230 */ /* 0x008fe40000004100 */
[--C-:B------:R-:W-:Y:S02]  /*8a00*/  HADD2.F32 R28, -RZ, R30.reuse.H0_H0 ;  /* 0x2000001eff1c7230 */ /* 0x100fe40000004100 */
[----:B------:R-:W-:Y:S02]  /*8a10*/  HADD2.F32 R29, -RZ, R30.H1_H1 ;  /* 0x3000001eff1d7230 */ /* 0x000fe40000004100 */
[----:B-1----:R-:W1:Y:S01]  /*8a20*/  LDTM.x16 R4, tmem[UR4+0x30] ;  /* 0x00003004000479ee */ /* 0x002e620008240000 */
[----:B------:R-:W-:Y:S01]  /*8a30*/  NOP ;  /* 0x0000000000007918 */ /* 0x000fe20000000000 */
[----:B-1----:R1:W-:Y:S01]  /*8a40*/  SYNCS.ARRIVE.TRANS64.RED.A1T0 RZ, [R54+URZ], RZ ;  /* 0x000000ff36ff79a7 */ /* 0x0023e200081004ff */
[--C-:B------:R-:W-:Y:S02]  /*8a50*/  HADD2.F32 R30, -RZ, R31.reuse.H0_H0 ;  /* 0x2000001fff1e7230 */ /* 0x100fe40000004100 */
[----:B------:R-:W-:Y:S02]  /*8a60*/  HADD2.F32 R31, -RZ, R31.H1_H1 ;  /* 0x3000001fff1f7230 */ /* 0x000fe40000004100 */
        /* <DEDUP_REMOVED lines=8> */
[C---:B------:R-:W-:Y:S01]  /*8af0*/  FMUL R4, R24.reuse, R4 ;  /* 0x0000000418047220 */ /* 0x040fe20000400000 */
[C---:B------:R-:W-:Y:S01]  /*8b00*/  FMUL R5, R24.reuse, R5 ;  /* 0x0000000518057220 */ /* 0x040fe20000400000 */
[C---:B------:R-:W-:Y:S01]  /*8b10*/  FMUL R6, R24.reuse, R6 ;  /* 0x0000000618067220 */ /* 0x040fe20000400000 */
[C---:B------:R-:W-:Y:S01]  /*8b20*/  FMUL R7, R24.reuse, R7 ;  /* 0x0000000718077220 */ /* 0x040fe20000400000 */
[C---:B------:R-:W-:Y:S01]  /*8b30*/  FFMA R4, R27.reuse, R20, R4 ;  /* 0x000000141b047223 */ /* 0x040fe20000000004 */
        /* <DEDUP_REMOVED lines=15> */
[C---:B------:R-:W-:Y:S01]  /*8c30*/  FMUL R12, R24.reuse, R16 ;  /* 0x00000010180c7220 */ /* 0x040fe20000400000 */
[C---:B------:R-:W-:Y:S01]  /*8c40*/  FFMA R0, R27.reuse, R32, R0 ;  /* 0x000000201b007223 */ /* 0x040fe20000000000 */
[C---:B------:R-:W-:Y:S01]  /*8c50*/  FMUL R13, R24.reuse, R17 ;  /* 0x00000011180d7220 */ /* 0x040fe20000400000 */
[----:B------:R-:W-:Y:S01]  /*8c60*/  FFMA R2, R27, R33, R2 ;  /* 0x000000211b027223 */ /* 0x000fe20000000002 */
[----:B------:R-:W-:Y:S01]  /*8c70*/  F2FP.F16.F32.PACK_AB R4, R5, R4 ;  /* 0x000000040504723e */ /* 0x000fe200000000ff */
[C---:B------:R-:W-:Y:S01]  /*8c80*/  FMUL R14, R24.reuse, R18 ;  /* 0x00000012180e7220 */ /* 0x040fe20000400000 */
[----:B------:R-:W-:Y:S01]  /*8c90*/  FFMA R3, R27, R34, R3 ;  /* 0x000000221b037223 */ /* 0x000fe20000000003 */
[----:B------:R-:W-:Y:S01]  /*8ca0*/  F2FP.F16.F32.PACK_AB R5, R7, R6 ;  /* 0x000000060705723e */ /* 0x000fe200000000ff */
[----:B------:R-:W-:Y:S01]  /*8cb0*/  FFMA R15, R27, R35, R15 ;  /* 0x000000231b0f7223 */ /* 0x000fe2000000000f */
[----:B------:R-:W-:Y:S01]  /*8cc0*/  FMUL R19, R24, R19 ;  /* 0x0000001318137220 */ /* 0x000fe20000400000 */
[----:B------:R-:W-:Y:S01]  /*8cd0*/  F2FP.F16.F32.PACK_AB R6, R9, R8 ;  /* 0x000000080906723e */ /* 0x000fe200000000ff */
[----:B------:R-:W-:Y:S01]  /*8ce0*/  FFMA R12, R27, R36, R12 ;  /* 0x000000241b0c7223 */ /* 0x000fe2000000000c */
[----:B------:R-:W-:Y:S01]  /*8cf0*/  F2FP.F16.F32.PACK_AB R7, R11, R10 ;  /* 0x0000000a0b07723e */ /* 0x000fe200000000ff */
[C---:B------:R-:W-:Y:S01]  /*8d00*/  FFMA R13, R27.reuse, R37, R13 ;  /* 0x000000251b0d7223 */ /* 0x040fe2000000000d */
[C---:B------:R-:W-:Y:S01]  /*8d10*/  FFMA R14, R27.reuse, R38, R14 ;  /* 0x000000261b0e7223 */ /* 0x040fe2000000000e */
[----:B------:R-:W-:Y:S01]  /*8d20*/  FFMA R19, R27, R39, R19 ;  /* 0x000000271b137223 */ /* 0x000fe20000000013 */
[----:B------:R-:W-:Y:S01]  /*8d30*/  F2FP.F16.F32.PACK_AB R16, R2, R0 ;  /* 0x000000000210723e */ /* 0x000fe200000000ff */
[----:B------:R1:W-:Y:S01]  /*8d40*/  STS.128 [R57+UR43+0x3200], R4 ;  /* 0x0032000439007988 */ /* 0x0003e20008000c2b */
        /* <DEDUP_REMOVED lines=27> */
.L_x_145:
[----:B------:R-:W-:Y:S05]  /*8f00*/  BSYNC.RECONVERGENT B0 ;  /* 0x0000000000007941 */ /* 0x000fea0003800200 */
.L_x_144:
[----:B------:R-:W-:Y:S01]  /*8f10*/  BAR.SYNC.DEFER_BLOCKING 0x1, 0x80 ;  /* 0x0042000000007b1d */ /* 0x000fe20000010000 */
[----:B------:R-:W-:Y:S01]  /*8f20*/  UISETP.NE.AND UP0, UPT, UR52, -0x4, UPT ;  /* 0xfffffffc3400788c */ /* 0x000fe2000bf05270 */
[----:B------:R-:W-:Y:S08]  /*8f30*/  IADD3 R22, PT, PT, R22, 0x1, RZ ;  /* 0x0000000116167810 */ /* 0x000ff00007ffe0ff */
[----:B------:R-:W-:Y:S05]  /*8f40*/  BRA.U !UP0, `(.L_x_146) ;  /* 0x0000000108287547 */ /* 0x000fea000b800000 */
[----:B------:R-:W-:Y:S01]  /*8f50*/  ISETP.NE.AND P0, PT, R62, RZ, PT ;  /* 0x000000ff3e00720c */ /* 0x000fe20003f05270 */
[----:B------:R-:W-:Y:S01]  /*8f60*/  IMAD.U32 R2, RZ, RZ, UR46 ;  /* 0x0000002eff027e24 */ /* 0x000fe2000f8e00ff */
[----:B------:R-:W-:Y:S01]  /*8f70*/  UIADD3 UR4, UPT, UPT, UR46, 0x1, URZ ;  /* 0x000000012e047890 */ /* 0x000fe2000fffe0ff */
[----:B------:R-:W-:Y:S03]  /*8f80*/  IMAD.U32 R0, RZ, RZ, UR47 ;  /* 0x0000002fff007e24 */ /* 0x000fe6000f8e00ff */
[----:B------:R-:W-:Y:S04]  /*8f90*/  UISETP.NE.AND UP0, UPT, UR4, 0x4, UPT ;  /* 0x000000040400788c */ /* 0x000fe8000bf05270 */
[----:B------:R-:W-:Y:S03]  /*8fa0*/  USEL UR46, UR4, URZ, UP0 ;  /* 0x000000ff042e7287 */ /* 0x000fe60008000000 */
[----:B------:R-:W-:Y:S05]  /*8fb0*/  @P0 LEA R2, R2, UR43, 0x3 ;  /* 0x0000002b02020c11 */ /* 0x000fea000f8e18ff */
[----:B------:R-:W-:Y:S05]  /*8fc0*/  @P0 VIADD R2, R2, 0x90 ;  /* 0x0000009002020836 */ /* 0x000fea0000000000 */
[----:B------:R-:W-:Y:S04]  /*8fd0*/  @P0 PRMT R0, R0, 0x654, R2 ;  /* 0x0000065400000816 */ /* 0x000fe80000000002 */
[----:B------:R2:W-:Y:S03]  /*8fe0*/  @P0 SYNCS.ARRIVE.TRANS64.RED.A1T0 RZ, [R0+URZ], RZ ;  /* 0x000000ff00ff09a7 */ /* 0x0005e600081004ff */
.L_x_146:
[----:B------:R-:W-:Y:S01]  /*8ff0*/  R2UR UR4, R52 ;  /* 0x00000000340472ca */ /* 0x000fe200000e0000 */
[----:B------:R-:W-:Y:S01]  /*9000*/  UISETP.NE.AND UP0, UPT, UR62, URZ, UPT ;  /* 0x000000ff3e00728c */ /* 0x000fe2000bf05270 */
[----:B------:R-:W-:Y:S01]  /*9010*/  ISETP.NE.AND P0, PT, R56, 0x2, PT ;  /* 0x000000023800780c */ /* 0x000fe20003f05270 */
[----:B------:R-:W-:Y:S01]  /*9020*/  UIADD3 UR20, UPT, UPT, UR38, UR63, URZ ;  /* 0x0000003f26147290 */ /* 0x000fe2000fffe0ff */
[----:B------:R-:W-:Y:S01]  /*9030*/  ISETP.NE.AND P1, PT, R22, 0x4, PT ;  /* 0x000000041600780c */ /* 0x000fe20003f25270 */
[----:B------:R-:W-:Y:S01]  /*9040*/  UIADD3 UR52, UPT, UPT, UR52, 0x4, URZ ;  /* 0x0000000434347890 */ /* 0x000fe2000fffe0ff */
[----:B------:R-:W-:Y:S01]  /*9050*/  SEL R2, RZ, 0x1, P0 ;  /* 0x00000001ff027807 */ /* 0x000fe20000000000 */
[----:B------:R-:W-:Y:S01]  /*9060*/  UMOV UR36, UR61 ;  /* 0x0000003d00247c82 */ /* 0x000fe20008000000 */
[----:B--2---:R-:W-:Y:S02]  /*9070*/  SEL R0, RZ, 0x1, P1 ;  /* 0x00000001ff007807 */ /* 0x004fe40000800000 */
[----:B------:R-:W-:Y:S02]  /*9080*/  LOP3.LUT R58, R58, R2, RZ, 0x3c, !PT ;  /* 0x000000023a3a7212 */ /* 0x000fe400078e3cff */
[----:B------:R-:W-:Y:S01]  /*9090*/  LOP3.LUT R59, R59, R0, RZ, 0x3c, !PT ;  /* 0x000000003b3b7212 */ /* 0x000fe200078e3cff */
[----:B------:R-:W-:Y:S01]  /*90a0*/  UIADD3 UR28, UPT, UPT, UR37, UR4, URZ ;  /* 0x00000004251c7290 */ /* 0x000fe2000fffe0ff */
[----:B------:R-:W-:Y:S02]  /*90b0*/  SEL R56, R56, RZ, P0 ;  /* 0x000000ff38387207 */ /* 0x000fe40000000000 */
[----:B------:R-:W-:Y:S01]  /*90c0*/  SEL R22, R22, RZ, P1 ;  /* 0x000000ff16167207 */ /* 0x000fe20000800000 */
[----:B------:R-:W-:Y:S08]  /*90d0*/  BRA.U UP0, `(.L_x_147) ;  /* 0xffffffcd00787547 */ /* 0x000ff0000b83ffff */
[----:B------:R-:W2:Y:S01]  /*90e0*/  LDCU.64 UR4, c[0x0][0x888] ;  /* 0x00011100ff0477ac */ /* 0x000ea20008000a00 */
[----:B------:R-:W3:Y:S01]  /*90f0*/  LDCU.64 UR6, c[0x0][0x890] ;  /* 0x00011200ff0677ac */ /* 0x000ee20008000a00 */
[----:B--2---:R-:W-:Y:S02]  /*9100*/  ISETP.NE.U32.AND P2, PT, RZ, UR4, PT ;  /* 0x00000004ff007c0c */ /* 0x004fe4000bf45070 */
[----:B---3--:R-:W-:Y:S02]  /*9110*/  ISETP.NE.U32.AND P1, PT, RZ, UR6, PT ;  /* 0x00000006ff007c0c */ /* 0x008fe4000bf25070 */
[----:B------:R-:W-:Y:S02]  /*9120*/  ISETP.NE.AND.EX P2, PT, RZ, UR5, PT, P2 ;  /* 0x00000005ff007c0c */ /* 0x000fe4000bf45320 */
[----:B------:R-:W-:-:S13]  /*9130*/  ISETP.NE.AND.EX P0, PT, RZ, UR7, PT, P1 ;  /* 0x00000007ff007c0c */ /* 0x000fda000bf05310 */
[----:B------:R-:W-:Y:S05]  /*9140*/  @P2 BRA P0, `(.L_x_148) ;  /* 0x00000000003c2947 */ /* 0x000fea0000000000 */
[----:B------:R-:W-:-:S13]  /*9150*/  ISETP.NE.AND.EX P1, PT, RZ, UR7, PT, P1 ;  /* 0x00000007ff007c0c */ /* 0x000fda000bf25310 */
[----:B------:R-:W-:Y:S05]  /*9160*/  @P1 BRA `(.L_x_149) ;  /* 0x00000000000c1947 */ /* 0x000fea0003800000 */
[----:B------:R-:W-:-:S13]  /*9170*/  FSETP.NEU.AND P0, PT, R27, RZ, PT ;  /* 0x000000ff1b00720b */ /* 0x000fda0003f0d000 */
[----:B------:R-:W-:Y:S05]  /*9180*/  @!P0 EXIT ;  /* 0x000000000000894d */ /* 0x000fea0003800000 */
[----:B------:R-:W-:Y:S05]  /*9190*/  BRA `(.L_x_148) ;  /* 0x0000000000287947 */ /* 0x000fea0003800000 */
.L_x_149:
[----:B------:R-:W-:Y:S01]  /*91a0*/  ISETP.NE.AND P0, PT, R55, RZ, PT ;  /* 0x000000ff3700720c */ /* 0x000fe20003f05270 */
[----:B------:R-:W-:-:S12]  /*91b0*/  BSSY.RECONVERGENT B0, `(.L_x_148) ;  /* 0x0000008000007945 */ /* 0x000fd80003800200 */
[----:B------:R-:W-:Y:S05]  /*91c0*/  @P0 BRA `(.L_x_150) ;  /* 0x0000000000100947 */ /* 0x000fea0003800000 */
[----:B------:R-:W-:-:S04]  /*91d0*/  ISETP.NE.U32.AND P0, PT, RZ, UR4, PT ;  /* 0x00000004ff007c0c */ /* 0x000fc8000bf05070 */
[----:B------:R-:W-:-:S13]  /*91e0*/  ISETP.NE.AND.EX P0, PT, RZ, UR5, PT, P0 ;  /* 0x00000005ff007c0c */ /* 0x000fda000bf05300 */
[----:B------:R-:W-:Y:S05]  /*91f0*/  @!P0 EXIT ;  /* 0x000000000000894d */ /* 0x000fea0003800000 */
[----:B------:R-:W-:Y:S05]  /*9200*/  BRA `(.L_x_151) ;  /* 0x0000000000087947 */ /* 0x000fea0003800000 */
.L_x_150:
[----:B------:R-:W-:-:S13]  /*9210*/  FSETP.NEU.AND P0, PT, R27, RZ, PT ;  /* 0x000000ff1b00720b */ /* 0x000fda0003f0d000 */
[----:B------:R-:W-:Y:S05]  /*9220*/  @!P0 EXIT ;  /* 0x000000000000894d */ /* 0x000fea0003800000 */
.L_x_151:
[----:B------:R-:W-:Y:S05]  /*9230*/  BSYNC.RECONVERGENT B0 ;  /* 0x0000000000007941 */ /* 0x000fea0003800200 */
.L_x_148:
[----:B------:R-:W-:Y:S01]  /*9240*/  ULEA UR6, UR46, UR43, 0x3 ;  /* 0x0000002b2e067291 */ /* 0x000fe2000f8e18ff */
[----:B------:R-:W-:-:S04]  /*9250*/  DEPBAR.LE SB0, 0x0 ;  /* 0x000080000000791a */ /* 0x000fc80000000000 */
[----:B------:R-:W-:-:S04]  /*9260*/  UIADD3 UR6, UPT, UPT, UR6, 0x90, URZ ;  /* 0x0000009006067890 */ /* 0x000fc8000fffe0ff */
[----:B------:R-:W-:-:S09]  /*9270*/  UPRMT UR6, UR47, 0x654, UR6 ;  /* 0x000006542f067896 */ /* 0x000fd20008000006 */
[----:B------:R-:W-:Y:S01]  /*9280*/  SYNCS.ARRIVE.TRANS64.RED.A1T0 RZ, [UR6], RZ ;  /* 0x000000ffffff79a7 */ /* 0x000fe20008100406 */
[----:B------:R-:W-:Y:S05]  /*9290*/  EXIT ;  /* 0x000000000000794d */ /* 0x000fea0003800000 */
.L_x_24:
[----:B--2---:R2:W3:Y:S02]  /*92a0*/  SYNCS.PHASECHK.TRANS64.TRYWAIT P0, [R0+URZ+0x130], R2 ;  /* 0x00013002000075a7 */ /* 0x0044e400080011ff */
[----:B---3--:R-:W-:Y:S05]  /*92b0*/  @!P0 NANOSLEEP.SYNCS 0x989680 ;  /* 0x009896800000895d */ /* 0x008fea0003900000 */
[----:B------:R-:W3:Y:S02]  /*92c0*/  @!P0 SYNCS.PHASECHK.TRANS64 P0, [R0+URZ+0x130], R2 ;  /* 0x00013002000085a7 */ /* 0x000ee400080010ff */
[----:B---3--:R-:W-:Y:S05]  /*92d0*/  @!P0 BRA `(.L_x_24) ;  /* 0xfffffffc00f08947 */ /* 0x008fea000383ffff */
[----:B------:R-:W-:Y:S05]  /*92e0*/  BRA `(.L_x_152) ;  /* 0xffffff8800907947 */ /* 0x000fea000383ffff */
.L_x_27:
[----:B-1----:R-:W-:-:S07]  /*92f0*/  MOV R0, UR33 ;  /* 0x0000002100007c02 */ /* 0x002fce0008000f00 */
.L_x_153:
[----:B-1----:R1:W2:Y:S02]  /*9300*/  SYNCS.PHASECHK.TRANS64.TRYWAIT P0, [R0+URZ+0x38], R3 ;  /* 0x00003803000075a7 */ /* 0x0022a400080011ff */
[----:B--2---:R-:W-:Y:S05]  /*9310*/  @!P0 NANOSLEEP.SYNCS 0x989680 ;  /* 0x009896800000895d */ /* 0x004fea0003900000 */
[----:B------:R-:W2:Y:S02]  /*9320*/  @!P0 SYNCS.PHASECHK.TRANS64 P0, [R0+URZ+0x38], R3 ;  /* 0x00003803000085a7 */ /* 0x000ea400080010ff */
[----:B--2---:R-:W-:Y:S05]  /*9330*/  @!P0 BRA `(.L_x_153) ;  /* 0xfffffffc00f08947 */ /* 0x004fea000383ffff */
[----:B------:R-:W-:Y:S05]  /*9340*/  BRA `(.L_x_26) ;  /* 0xffffff8800e87947 */ /* 0x000fea000383ffff */
.L_x_34:
[----:B-1----:R-:W-:-:S07]  /*9350*/  MOV R0, UR17 ;  /* 0x0000001100007c02 */ /* 0x002fce0008000f00 */
.L_x_154:
[----:B-1----:R1:W2:Y:S02]  /*9360*/  SYNCS.PHASECHK.TRANS64.TRYWAIT P0, [R0+URZ+0x38], R3 ;  /* 0x00003803000075a7 */ /* 0x0022a400080011ff */
[----:B--2---:R-:W-:Y:S05]  /*9370*/  @!P0 NANOSLEEP.SYNCS 0x989680 ;  /* 0x009896800000895d */ /* 0x004fea0003900000 */
[----:B------:R-:W2:Y:S02]  /*9380*/  @!P0 SYNCS.PHASECHK.TRANS64 P0, [R0+URZ+0x38], R3 ;  /* 0x00003803000085a7 */ /* 0x000ea400080010ff */
[----:B--2---:R-:W-:Y:S05]  /*9390*/  @!P0 BRA `(.L_x_154) ;  /* 0xfffffffc00f08947 */ /* 0x004fea000383ffff */
[----:B------:R-:W-:Y:S05]  /*93a0*/  BRA `(.L_x_33) ;  /* 0xffffff8c00b87947 */ /* 0x000fea000383ffff */
.L_x_39:
[----:B-1----:R1:W2:Y:S02]  /*93b0*/  SYNCS.PHASECHK.TRANS64.TRYWAIT P0, [R3+URZ+0xc0], R0 ;  /* 0x0000c000030075a7 */ /* 0x0022a400080011ff */
[----:B--2---:R-:W-:Y:S05]  /*93c0*/  @!P0 NANOSLEEP.SYNCS 0x989680 ;  /* 0x009896800000895d */ /* 0x004fea0003900000 */
[----:B------:R-:W2:Y:S02]  /*93d0*/  @!P0 SYNCS.PHASECHK.TRANS64 P0, [R3+URZ+0xc0], R0 ;  /* 0x0000c000030085a7 */ /* 0x000ea400080010ff */
[----:B--2---:R-:W-:Y:S05]  /*93e0*/  @!P0 BRA `(.L_x_39) ;  /* 0xfffffffc00f08947 */ /* 0x004fea000383ffff */
[----:B------:R-:W-:Y:S05]  /*93f0*/  BRA `(.L_x_155) ;  /* 0xffffff9000707947 */ /* 0x000fea000383ffff */
.L_x_43:
[----:B------:R-:W-:-:S07]  /*9400*/  MOV R0, UR4 ;  /* 0x0000000400007c02 */ /* 0x000fce0008000f00 */
.L_x_156:
[----:B-1----:R1:W2:Y:S02]  /*9410*/  SYNCS.PHASECHK.TRANS64.TRYWAIT P0, [R0+URZ], R2 ;  /* 0x00000002000075a7 */ /* 0x0022a400080011ff */
[----:B--2---:R-:W-:Y:S05]  /*9420*/  @!P0 NANOSLEEP.SYNCS 0x989680 ;  /* 0x009896800000895d */ /* 0x004fea0003900000 */
[----:B------:R-:W2:Y:S02]  /*9430*/  @!P0 SYNCS.PHASECHK.TRANS64 P0, [R0+URZ], R2 ;  /* 0x00000002000085a7 */ /* 0x000ea400080010ff */
[----:B--2---:R-:W-:Y:S05]  /*9440*/  @!P0 BRA `(.L_x_156) ;  /* 0xfffffffc00f08947 */ /* 0x004fea000383ffff */
[----:B------:R-:W-:Y:S05]  /*9450*/  BRA `(.L_x_157) ;  /* 0xffffff9800187947 */ /* 0x000fea000383ffff */
.L_x_44:
[----:B------:R-:W-:-:S07]  /*9460*/  MOV R0, UR5 ;  /* 0x0000000500007c02 */ /* 0x000fce0008000f00 */
.L_x_158:
[----:B-1----:R1:W2:Y:S02]  /*9470*/  SYNCS.PHASECHK.TRANS64.TRYWAIT P0, [R0+URZ], R3 ;  /* 0x00000003000075a7 */ /* 0x0022a400080011ff */
[----:B--2---:R-:W-:Y:S05]  /*9480*/  @!P0 NANOSLEEP.SYNCS 0x989680 ;  /* 0x009896800000895d */ /* 0x004fea0003900000 */
[----:B------:R-:W2:Y:S02]  /*9490*/  @!P0 SYNCS.PHASECHK.TRANS64 P0, [R0+URZ], R3 ;  /* 0x00000003000085a7 */ /* 0x000ea400080010ff */
[----:B--2---:R-:W-:Y:S05]  /*94a0*/  @!P0 BRA `(.L_x_158) ;  /* 0xfffffffc00f08947 */ /* 0x004fea000383ffff */
[----:B------:R-:W-:Y:S05]  /*94b0*/  BRA `(.L_x_159) ;  /* 0xffffff9800247947 */ /* 0x000fea000383ffff */
.L_x_45:
[----:B------:R-:W-:-:S07]  /*94c0*/  MOV R0, UR5 ;  /* 0x0000000500007c02 */ /* 0x000fce0008000f00 */
.L_x_160:
[----:B-1----:R1:W2:Y:S02]  /*94d0*/  SYNCS.PHASECHK.TRANS64.TRYWAIT P0, [R0+URZ], R3 ;  /* 0x00000003000075a7 */ /* 0x0022a400080011ff */
[----:B--2---:R-:W-:Y:S05]  /*94e0*/  @!P0 NANOSLEEP.SYNCS 0x989680 ;  /* 0x009896800000895d */ /* 0x004fea0003900000 */
[----:B------:R-:W2:Y:S02]  /*94f0*/  @!P0 SYNCS.PHASECHK.TRANS64 P0, [R0+URZ], R3 ;  /* 0x00000003000085a7 */ /* 0x000ea400080010ff */
[----:B--2---:R-:W-:Y:S05]  /*9500*/  @!P0 BRA `(.L_x_160) ;  /* 0xfffffffc00f08947 */ /* 0x004fea000383ffff */
[----:B------:R-:W-:Y:S05]  /*9510*/  BRA `(.L_x_161) ;  /* 0xffffff9800307947 */ /* 0x000fea000383ffff */
.L_x_46:
[----:B------:R-:W-:-:S07]  /*9520*/  MOV R0, UR5 ;  /* 0x0000000500007c02 */ /* 0x000fce0008000f00 */
.L_x_162:
[----:B-1----:R1:W2:Y:S02]  /*9530*/  SYNCS.PHASECHK.TRANS64.TRYWAIT P0, [R0+URZ], R3 ;  /* 0x00000003000075a7 */ /* 0x0022a400080011ff */
[----:B--2---:R-:W-:Y:S05]  /*9540*/  @!P0 NANOSLEEP.SYNCS 0x989680 ;  /* 0x009896800000895d */ /* 0x004fea0003900000 */
[----:B------:R-:W2:Y:S02]  /*9550*/  @!P0 SYNCS.PHASECHK.TRANS64 P0, [R0+URZ], R3 ;  /* 0x00000003000085a7 */ /* 0x000ea400080010ff */
[----:B--2---:R-:W-:Y:S05]  /*9560*/  @!P0 BRA `(.L_x_162) ;  /* 0xfffffffc00f08947 */ /* 0x004fea000383ffff */
[----:B------:R-:W-:Y:S05]  /*9570*/  BRA `(.L_x_163) ;  /* 0xffffff98003c7947 */ /* 0x000fea000383ffff */
.L_x_47:
[----:B------:R-:W-:-:S07]  /*9580*/  MOV R0, UR5 ;  /* 0x0000000500007c02 */ /* 0x000fce0008000f00 */
.L_x_164:
[----:B-1----:R1:W2:Y:S02]  /*9590*/  SYNCS.PHASECHK.TRANS64.TRYWAIT P0, [R0+URZ], R3 ;  /* 0x00000003000075a7 */ /* 0x0022a400080011ff */
[----:B--2---:R-:W-:Y:S05]  /*95a0*/  @!P0 NANOSLEEP.SYNCS 0x989680 ;  /* 0x009896800000895d */ /* 0x004fea0003900000 */
[----:B------:R-:W2:Y:S02]  /*95b0*/  @!P0 SYNCS.PHASECHK.TRANS64 P0, [R0+URZ], R3 ;  /* 0x00000003000085a7 */ /* 0x000ea400080010ff */
[----:B--2---:R-:W-:Y:S05]  /*95c0*/  @!P0 BRA `(.L_x_164) ;  /* 0xfffffffc00f08947 */ /* 0x004fea000383ffff */
[----:B------:R-:W-:Y:S05]  /*95d0*/  BRA `(.L_x_165) ;  /* 0xffffff9800487947 */ /* 0x000fea000383ffff */
.L_x_48:
[----:B------:R-:W-:-:S07]  /*95e0*/  MOV R0, UR5 ;  /* 0x0000000500007c02 */ /* 0x000fce0008000f00 */
.L_x_166:
[----:B-1----:R1:W2:Y:S02]  /*95f0*/  SYNCS.PHASECHK.TRANS64.TRYWAIT P0, [R0+URZ], R3 ;  /* 0x00000003000075a7 */ /* 0x0022a400080011ff */
[----:B--2---:R-:W-:Y:S05]  /*9600*/  @!P0 NANOSLEEP.SYNCS 0x989680 ;  /* 0x009896800000895d */ /* 0x004fea0003900000 */
[----:B------:R-:W2:Y:S02]  /*9610*/  @!P0 SYNCS.PHASECHK.TRANS64 P0, [R0+URZ], R3 ;  /* 0x00000003000085a7 */ /* 0x000ea400080010ff */
[----:B--2---:R-:W-:Y:S05]  /*9620*/  @!P0 BRA `(.L_x_166) ;  /* 0xfffffffc00f08947 */ /* 0x004fea000383ffff */
[----:B------:R-:W-:Y:S05]  /*9630*/  BRA `(.L_x_167) ;  /* 0xffffff9800547947 */ /* 0x000fea000383ffff */
.L_x_51:
[----:B-1----:R1:W2:Y:S02]  /*9640*/  SYNCS.PHASECHK.TRANS64.TRYWAIT P0, [R2+URZ+0x120], R4 ;  /* 0x00012004020075a7 */ /* 0x0022a400080011ff */
[----:B--2---:R-:W-:Y:S05]  /*9650*/  @!P0 NANOSLEEP.SYNCS 0x989680 ;  /* 0x009896800000895d */ /* 0x004fea0003900000 */
[----:B------:R-:W2:Y:S02]  /*9660*/  @!P0 SYNCS.PHASECHK.TRANS64 P0, [R2+URZ+0x120], R4 ;  /* 0x00012004020085a7 */ /* 0x000ea400080010ff */
[----:B--2---:R-:W-:Y:S05]  /*9670*/  @!P0 BRA `(.L_x_51) ;  /* 0xfffffffc00f08947 */ /* 0x004fea000383ffff */
[----:B------:R-:W-:Y:S05]  /*9680*/  BRA `(.L_x_168) ;  /* 0xffffff9800b07947 */ /* 0x000fea000383ffff */
.L_x_52:
[----:B------:R-:W-:-:S07]  /*9690*/  MOV R2, UR4 ;  /* 0x0000000400027c02 */ /* 0x000fce0008000f00 */
.L_x_169:
[----:B-1----:R1:W2:Y:S02]  /*96a0*/  SYNCS.PHASECHK.TRANS64.TRYWAIT P0, [R2+URZ+0xd0], R5 ;  /* 0x0000d005020075a7 */ /* 0x0022a400080011ff */
[----:B--2---:R-:W-:Y:S05]  /*96b0*/  @!P0 NANOSLEEP.SYNCS 0x989680 ;  /* 0x009896800000895d */ /* 0x004fea0003900000 */
[----:B------:R-:W2:Y:S02]  /*96c0*/  @!P0 SYNCS.PHASECHK.TRANS64 P0, [R2+URZ+0xd0], R5 ;  /* 0x0000d005020085a7 */ /* 0x000ea400080010ff */
[----:B--2---:R-:W-:Y:S05]  /*96d0*/  @!P0 BRA `(.L_x_169) ;  /* 0xfffffffc00f08947 */ /* 0x004fea000383ffff */
[----:B------:R-:W-:Y:S05]  /*96e0*/  BRA `(.L_x_170) ;  /* 0xffffff9800c07947 */ /* 0x000fea000383ffff */
.L_x_53:
[----:B-1----:R1:W2:Y:S02]  /*96f0*/  SYNCS.PHASECHK.TRANS64.TRYWAIT P1, [R2+URZ+0xc0], R4 ;  /* 0x0000c004020075a7 */ /* 0x0022a400080211ff */
[----:B--2---:R-:W-:Y:S05]  /*9700*/  @!P1 NANOSLEEP.SYNCS 0x989680 ;  /* 0x009896800000995d */ /* 0x004fea0003900000 */
[----:B------:R-:W2:Y:S02]  /*9710*/  @!P1 SYNCS.PHASECHK.TRANS64 P1, [R2+URZ+0xc0], R4 ;  /* 0x0000c004020095a7 */ /* 0x000ea400080210ff */
[----:B--2---:R-:W-:Y:S05]  /*9720*/  @!P1 BRA `(.L_x_53) ;  /* 0xfffffffc00f09947 */ /* 0x004fea000383ffff */
[----:B------:R-:W-:Y:S05]  /*9730*/  BRA `(.L_x_171) ;  /* 0xffffff9800f07947 */ /* 0x000fea000383ffff */
.L_x_56:
[----:B------:R-:W-:-:S07]  /*9740*/  MOV R0, UR4 ;  /* 0x0000000400007c02 */ /* 0x000fce0008000f00 */
.L_x_172:
[----:B-1----:R1:W2:Y:S02]  /*9750*/  SYNCS.PHASECHK.TRANS64.TRYWAIT P0, [R0+URZ+0xd0], R2 ;  /* 0x0000d002000075a7 */ /* 0x0022a400080011ff */
[----:B--2---:R-:W-:Y:S05]  /*9760*/  @!P0 NANOSLEEP.SYNCS 0x989680 ;  /* 0x009896800000895d */ /* 0x004fea0003900000 */
[----:B------:R-:W2:Y:S02]  /*9770*/  @!P0 SYNCS.PHASECHK.TRANS64 P0, [R0+URZ+0xd0], R2 ;  /* 0x0000d002000085a7 */ /* 0x000ea400080010ff */
[----:B--2---:R-:W-:Y:S05]  /*9780*/  @!P0 BRA `(.L_x_172) ;  /* 0xfffffffc00f08947 */ /* 0x004fea000383ffff */
[----:B------:R-:W-:Y:S05]  /*9790*/  BRA `(.L_x_55) ;  /* 0xffffff9c00447947 */ /* 0x000fea000383ffff */
.L_x_65:
[----:B-1----:R-:W-:-:S04]  /*97a0*/  MOV R5, UR5 ;  /* 0x0000000500057c02 */ /* 0x002fc80008000f00 */
[----:B------:R1:W2:Y:S03]  /*97b0*/  SYNCS.PHASECHK.TRANS64.TRYWAIT P0, [R5+URZ+0x8], R6 ;  /* 0x00000806050075a7 */ /* 0x0002a600080011ff */
[----:B--2---:R-:W-:Y:S05]  /*97c0*/  @!P0 NANOSLEEP.SYNCS 0x989680 ;  /* 0x009896800000895d */ /* 0x004fea0003900000 */
[----:B------:R-:W2:Y:S02]  /*97d0*/  @!P0 SYNCS.PHASECHK.TRANS64 P0, [R5+URZ+0x8], R6 ;  /* 0x00000806050085a7 */ /* 0x000ea400080010ff */
[----:B--2---:R-:W-:Y:S05]  /*97e0*/  @!P0 BRA `(.L_x_65) ;  /* 0xfffffffc00ec8947 */ /* 0x004fea000383ffff */
[----:B------:R-:W-:Y:S05]  /*97f0*/  BRA `(.L_x_64) ;  /* 0xffffff9c00f87947 */ /* 0x000fea000383ffff */
.L_x_67:
[----:B------:R-:W-:Y:S01]  /*9800*/  BSSY B0, `(.L_x_173) ;  /* 0x0000006000007945 */ /* 0x000fe20003800000 */
[----:B------:R-:W-:-:S07]  /*9810*/  MOV R15, 0xffffffff ;  /* 0xffffffff000f7802 */ /* 0x000fce0000000f00 */
[----:B-1---5:R-:W-:Y:S05]  /*9820*/  WARPSYNC.COLLECTIVE R15, `(.L_x_174) ;  /* 0x000000000f0c7348 */ /* 0x022fea0003c00000 */
[----:B------:R-:W-:Y:S02]  /*9830*/  ELECT P6, UR79, PT ;  /* 0x00000000004f782f */ /* 0x000fe400038c0000 */
[----:B------:R-:W-:Y:S01]  /*9840*/  MOV R14, UR79 ;  /* 0x0000004f000e7c02 */ /* 0x000fe20008000f00 */
[----:B-1---5:R-:W-:Y:S10]  /*9850*/  ENDCOLLECTIVE ;  /* 0x000000000000791b */ /* 0x022ff40003800000 */
.L_x_174:
[----:B------:R-:W-:Y:S05]  /*9860*/  BSYNC B0 ;  /* 0x0000000000007941 */ /* 0x000fea0003800000 */
.L_x_173:
[----:B------:R-:W-:Y:S05]  /*9870*/  BRA `(.L_x_175) ;  /* 0xffffffa000287947 */ /* 0x000fea000383ffff */
.L_x_69:
[----:B-1----:R-:W-:-:S04]  /*9880*/  MOV R0, UR5 ;  /* 0x0000000500007c02 */ /* 0x002fc80008000f00 */
[----:B------:R1:W2:Y:S03]  /*9890*/  SYNCS.PHASECHK.TRANS64.TRYWAIT P0, [R0+URZ+0x8], R4 ;  /* 0x00000804000075a7 */ /* 0x0002a600080011ff */
[----:B--2---:R-:W-:Y:S05]  /*98a0*/  @!P0 NANOSLEEP.SYNCS 0x989680 ;  /* 0x009896800000895d */ /* 0x004fea0003900000 */
[----:B------:R-:W2:Y:S02]  /*98b0*/  @!P0 SYNCS.PHASECHK.TRANS64 P0, [R0+URZ+0x8], R4 ;  /* 0x00000804000085a7 */ /* 0x000ea400080010ff */
[----:B--2---:R-:W-:Y:S05]  /*98c0*/  @!P0 BRA `(.L_x_69) ;  /* 0xfffffffc00ec8947 */ /* 0x004fea000383ffff */
[----:B------:R-:W-:Y:S05]  /*98d0*/  BRA `(.L_x_68) ;  /* 0xffffffa0002c7947 */ /* 0x000fea000383ffff */
.L_x_70:
[----:B-1----:R1:W2:Y:S02]  /*98e0*/  SYNCS.PHASECHK.TRANS64.TRYWAIT P0, [R0+URZ+0xc0], R4 ;  /* 0x0000c004000075a7 */ /* 0x0022a400080011ff */
[----:B--2---:R-:W-:Y:S05]  /*98f0*/  @!P0 NANOSLEEP.SYNCS 0x989680 ;  /* 0x009896800000895d */ /* 0x004fea0003900000 */
[----:B------:R-:W2:Y:S02]  /*9900*/  @!P0 SYNCS.PHASECHK.TRANS64 P0, [R0+URZ+0xc0], R4 ;  /* 0x0000c004000085a7 */ /* 0x000ea400080010ff */
[----:B--2---:R-:W-:Y:S05]  /*9910*/  @!P0 BRA `(.L_x_70) ;  /* 0xfffffffc00f08947 */ /* 0x004fea000383ffff */
[----:B------:R-:W-:Y:S05]  /*9920*/  BRA `(.L_x_176) ;  /* 0xffffffa400187947 */ /* 0x000fea000383ffff */
.L_x_72:
[----:B------:R-:W-:-:S07]  /*9930*/  MOV R0, UR31 ;  /* 0x0000001f00007c02 */ /* 0x000fce0008000f00 */
.L_x_177:
[----:B-1----:R1:W2:Y:S02]  /*9940*/  SYNCS.PHASECHK.TRANS64.TRYWAIT P0, [R0+URZ+0x100], R4 ;  /* 0x00010004000075a7 */ /* 0x0022a400080011ff */
[----:B--2---:R-:W-:Y:S05]  /*9950*/  @!P0 NANOSLEEP.SYNCS 0x989680 ;  /* 0x009896800000895d */ /* 0x004fea0003900000 */
[----:B------:R-:W2:Y:S02]  /*9960*/  @!P0 SYNCS.PHASECHK.TRANS64 P0, [R0+URZ+0x100], R4 ;  /* 0x00010004000085a7 */ /* 0x000ea400080010ff */
[----:B--2---:R-:W-:Y:S05]  /*9970*/  @!P0 BRA `(.L_x_177) ;  /* 0xfffffffc00f08947 */ /* 0x004fea000383ffff */
[----:B------:R-:W-:Y:S05]  /*9980*/  BRA `(.L_x_178) ;  /* 0xffffffa400647947 */ /* 0x000fea000383ffff */
.L_x_75:
[----:B------:R-:W-:Y:S07]  /*9990*/  MOV R0, UR5 ;  /* 0x0000000500007c02 */ /* 0x000fee0008000f00 */
.L_x_179:
[----:B-1----:R1:W2:Y:S02]  /*99a0*/  SYNCS.PHASECHK.TRANS64.TRYWAIT P0, [R0+URZ], R4 ;  /* 0x00000004000075a7 */ /* 0x0022a400080011ff */
[----:B--2---:R-:W-:Y:S05]  /*99b0*/  @!P0 NANOSLEEP.SYNCS 0x989680 ;  /* 0x009896800000895d */ /* 0x004fea0003900000 */
[----:B------:R-:W2:Y:S02]  /*99c0*/  @!P0 SYNCS.PHASECHK.TRANS64 P0, [R0+URZ], R4 ;  /* 0x00000004000085a7 */ /* 0x000ea400080010ff */
[----:B--2---:R-:W-:Y:S05]  /*99d0*/  @!P0 BRA `(.L_x_179) ;  /* 0xfffffffc00f08947 */ /* 0x004fea000383ffff */
[----:B------:R-:W-:Y:S05]  /*99e0*/  BRA `(.L_x_74) ;  /* 0xffffffa400787947 */ /* 0x000fea000383ffff */
.L_x_79:
[----:B-1----:R-:W-:-:S07]  /*99f0*/  MOV R0, UR4 ;  /* 0x0000000400007c02 */ /* 0x002fce0008000f00 */
.L_x_180:
[----:B-1----:R1:W2:Y:S02]  /*9a00*/  SYNCS.PHASECHK.TRANS64.TRYWAIT P0, [R0+URZ], R2 ;  /* 0x00000002000075a7 */ /* 0x0022a400080011ff */
[----:B--2---:R-:W-:Y:S05]  /*9a10*/  @!P0 NANOSLEEP.SYNCS 0x989680 ;  /* 0x009896800000895d */ /* 0x004fea0003900000 */
[----:B------:R-:W2:Y:S02]  /*9a20*/  @!P0 SYNCS.PHASECHK.TRANS64 P0, [R0+URZ], R2 ;  /* 0x00000002000085a7 */ /* 0x000ea400080010ff */
[----:B--2---:R-:W-:Y:S05]  /*9a30*/  @!P0 BRA `(.L_x_180) ;  /* 0xfffffffc00f08947 */ /* 0x004fea000383ffff */
[----:B------:R-:W-:Y:S05]  /*9a40*/  BRA `(.L_x_181) ;  /* 0xffffffa8006c7947 */ /* 0x000fea000383ffff */
.L_x_80:
[----:B------:R-:W-:-:S07]  /*9a50*/  MOV R0, UR5 ;  /* 0x0000000500007c02 */ /* 0x000fce0008000f00 */
.L_x_182:
[----:B-1----:R1:W2:Y:S02]  /*9a60*/  SYNCS.PHASECHK.TRANS64.TRYWAIT P0, [R0+URZ], R3 ;  /* 0x00000003000075a7 */ /* 0x0022a400080011ff */
[----:B--2---:R-:W-:Y:S05]  /*9a70*/  @!P0 NANOSLEEP.SYNCS 0x989680 ;  /* 0x009896800000895d */ /* 0x004fea0003900000 */
[----:B------:R-:W2:Y:S02]  /*9a80*/  @!P0 SYNCS.PHASECHK.TRANS64 P0, [R0+URZ], R3 ;  /* 0x00000003000085a7 */ /* 0x000ea400080010ff */
[----:B--2---:R-:W-:Y:S05]  /*9a90*/  @!P0 BRA `(.L_x_182) ;  /* 0xfffffffc00f08947 */ /* 0x004fea000383ffff */
[----:B------:R-:W-:Y:S05]  /*9aa0*/  BRA `(.L_x_183) ;  /* 0xffffffa800787947 */ /* 0x000fea000383ffff */
.L_x_81:
[----:B------:R-:W-:-:S07]  /*9ab0*/  MOV R0, UR5 ;  /* 0x0000000500007c02 */ /* 0x000fce0008000f00 */
.L_x_184:
[----:B-1----:R1:W2:Y:S02]  /*9ac0*/  SYNCS.PHASECHK.TRANS64.TRYWAIT P0, [R0+URZ], R3 ;  /* 0x00000003000075a7 */ /* 0x0022a400080011ff */
[----:B--2---:R-:W-:Y:S05]  /*9ad0*/  @!P0 NANOSLEEP.SYNCS 0x989680 ;  /* 0x009896800000895d */ /* 0x004fea0003900000 */
[----:B------:R-:W2:Y:S02]  /*9ae0*/  @!P0 SYNCS.PHASECHK.TRANS64 P0, [R0+URZ], R3 ;  /* 0x00000003000085a7 */ /* 0x000ea400080010ff */
[----:B--2---:R-:W-:Y:S05]  /*9af0*/  @!P0 BRA `(.L_x_184) ;  /* 0xfffffffc00f08947 */ /* 0x004fea000383ffff */
[----:B------:R-:W-:Y:S05]  /*9b00*/  BRA `(.L_x_185) ;  /* 0xffffffa800847947 */ /* 0x000fea000383ffff */
.L_x_84:
[----:B------:R-:W-:-:S07]  /*9b10*/  MOV R0, UR26 ;  /* 0x0000001a00007c02 */ /* 0x000fce0008000f00 */
.L_x_186:
[----:B-1----:R1:W2:Y:S02]  /*9b20*/  SYNCS.PHASECHK.TRANS64.TRYWAIT P1, [R0+URZ+0x140], R2 ;  /* 0x00014002000075a7 */ /* 0x0022a400080211ff */
[----:B--2---:R-:W-:Y:S05]  /*9b30*/  @!P1 NANOSLEEP.SYNCS 0x989680 ;  /* 0x009896800000995d */ /* 0x004fea0003900000 */
[----:B------:R-:W2:Y:S02]  /*9b40*/  @!P1 SYNCS.PHASECHK.TRANS64 P1, [R0+URZ+0x140], R2 ;  /* 0x00014002000095a7 */ /* 0x000ea400080210ff */
[----:B--2---:R-:W-:Y:S05]  /*9b50*/  @!P1 BRA `(.L_x_186) ;  /* 0xfffffffc00f09947 */ /* 0x004fea000383ffff */
[----:B------:R-:W-:Y:S05]  /*9b60*/  BRA `(.L_x_187) ;  /* 0xffffffa800d07947 */ /* 0x000fea000383ffff */
.L_x_89:
[----:B--2---:R2:W3:Y:S02]  /*9b70*/  SYNCS.PHASECHK.TRANS64.TRYWAIT P0, [R12+URZ+0xc0], R0 ;  /* 0x0000c0000c0075a7 */ /* 0x0044e400080011ff */
[----:B---3--:R-:W-:Y:S05]  /*9b80*/  @!P0 NANOSLEEP.SYNCS 0x989680 ;  /* 0x009896800000895d */ /* 0x008fea0003900000 */
[----:B------:R-:W3:Y:S02]  /*9b90*/  @!P0 SYNCS.PHASECHK.TRANS64 P0, [R12+URZ+0xc0], R0 ;  /* 0x0000c0000c0085a7 */ /* 0x000ee400080010ff */
[----:B---3--:R-:W-:Y:S05]  /*9ba0*/  @!P0 BRA `(.L_x_89) ;  /* 0xfffffffc00f08947 */ /* 0x008fea000383ffff */
[----:B------:R-:W-:Y:S05]  /*9bb0*/  BRA `(.L_x_188) ;  /* 0xffffffac00f87947 */ /* 0x000fea000383ffff */
.L_x_92:
[----:B-1----:R-:W-:Y:S07]  /*9bc0*/  MOV R0, UR21 ;  /* 0x0000001500007c02 */ /* 0x002fee0008000f00 */
.L_x_189:
[----:B-1----:R1:W2:Y:S02]  /*9bd0*/  SYNCS.PHASECHK.TRANS64.TRYWAIT P2, [R0+URZ+0xb8], R6 ;  /* 0x0000b806000075a7 */ /* 0x0022a400080411ff */
[----:B--2---:R-:W-:Y:S05]  /*9be0*/  @!P2 NANOSLEEP.SYNCS 0x989680 ;  /* 0x009896800000a95d */ /* 0x004fea0003900000 */
[----:B------:R-:W2:Y:S02]  /*9bf0*/  @!P2 SYNCS.PHASECHK.TRANS64 P2, [R0+URZ+0xb8], R6 ;  /* 0x0000b8060000a5a7 */ /* 0x000ea400080410ff */
[----:B--2---:R-:W-:Y:S05]  /*9c00*/  @!P2 BRA `(.L_x_189) ;  /* 0xfffffffc00f0a947 */ /* 0x004fea000383ffff */
[----:B------:R-:W-:Y:S05]  /*9c10*/  BRA `(.L_x_91) ;  /* 0xffffffb400607947 */ /* 0x000fea000383ffff */
.L_x_95:
[----:B------:R-:W-:Y:S07]  /*9c20*/  MOV R0, UR21 ;  /* 0x0000001500007c02 */ /* 0x000fee0008000f00 */
.L_x_190:
[----:B-1----:R1:W2:Y:S02]  /*9c30*/  SYNCS.PHASECHK.TRANS64.TRYWAIT P0, [R0+URZ+0x90], R9 ;  /* 0x00009009000075a7 */ /* 0x0022a400080011ff */
[----:B--2---:R-:W-:Y:S05]  /*9c40*/  @!P0 NANOSLEEP.SYNCS 0x989680 ;  /* 0x009896800000895d */ /* 0x004fea0003900000 */
[----:B------:R-:W2:Y:S02]  /*9c50*/  @!P0 SYNCS.PHASECHK.TRANS64 P0, [R0+URZ+0x90], R9 ;  /* 0x00009009000085a7 */ /* 0x000ea400080010ff */
[----:B--2---:R-:W-:Y:S05]  /*9c60*/  @!P0 BRA `(.L_x_190) ;  /* 0xfffffffc00f08947 */ /* 0x004fea000383ffff */
[----:B------:R-:W-:Y:S05]  /*9c70*/  BRA `(.L_x_191) ;  /* 0xffffffb400bc7947 */ /* 0x000fea000383ffff */
.L_x_96:
[----:B------:R-:W-:Y:S07]  /*9c80*/  MOV R0, UR21 ;  /* 0x0000001500007c02 */ /* 0x000fee0008000f00 */
.L_x_192:
[----:B-1----:R1:W2:Y:S02]  /*9c90*/  SYNCS.PHASECHK.TRANS64.TRYWAIT P0, [R0+URZ+0x98], R9 ;  /* 0x00009809000075a7 */ /* 0x0022a400080011ff */
[----:B--2---:R-:W-:Y:S05]  /*9ca0*/  @!P0 NANOSLEEP.SYNCS 0x989680 ;  /* 0x009896800000895d */ /* 0x004fea0003900000 */
[----:B------:R-:W2:Y:S02]  /*9cb0*/  @!P0 SYNCS.PHASECHK.TRANS64 P0, [R0+URZ+0x98], R9 ;  /* 0x00009809000085a7 */ /* 0x000ea400080010ff */
[----:B--2---:R-:W-:Y:S05]  /*9cc0*/  @!P0 BRA `(.L_x_192) ;  /* 0xfffffffc00f08947 */ /* 0x004fea000383ffff */
[----:B------:R-:W-:Y:S05]  /*9cd0*/  BRA `(.L_x_193) ;  /* 0xffffffb800187947 */ /* 0x000fea000383ffff */
.L_x_97:
[----:B------:R-:W-:Y:S07]  /*9ce0*/  MOV R0, UR21 ;  /* 0x0000001500007c02 */ /* 0x000fee0008000f00 */
.L_x_194:
[----:B-1----:R1:W2:Y:S02]  /*9cf0*/  SYNCS.PHASECHK.TRANS64.TRYWAIT P0, [R0+URZ+0xa0], R9 ;  /* 0x0000a009000075a7 */ /* 0x0022a400080011ff */
[----:B--2---:R-:W-:Y:S05]  /*9d00*/  @!P0 NANOSLEEP.SYNCS 0x989680 ;  /* 0x009896800000895d */ /* 0x004fea0003900000 */
[----:B------:R-:W2:Y:S02]  /*9d10*/  @!P0 SYNCS.PHASECHK.TRANS64 P0, [R0+URZ+0xa0], R9 ;  /* 0x0000a009000085a7 */ /* 0x000ea400080010ff */
[----:B--2---:R-:W-:Y:S05]  /*9d20*/  @!P0 BRA `(.L_x_194) ;  /* 0xfffffffc00f08947 */ /* 0x004fea000383ffff */
[----:B------:R-:W-:Y:S05]  /*9d30*/  BRA `(.L_x_195) ;  /* 0xffffffb800747947 */ /* 0x000fea000383ffff */
.L_x_98:
[----:B------:R-:W-:Y:S07]  /*9d40*/  MOV R0, UR21 ;  /* 0x0000001500007c02 */ /* 0x000fee0008000f00 */
.L_x_196:
[----:B-1----:R1:W2:Y:S02]  /*9d50*/  SYNCS.PHASECHK.TRANS64.TRYWAIT P0, [R0+URZ+0xa8], R9 ;  /* 0x0000a809000075a7 */ /* 0x0022a400080011ff */
[----:B--2---:R-:W-:Y:S05]  /*9d60*/  @!P0 NANOSLEEP.SYNCS 0x989680 ;  /* 0x009896800000895d */ /* 0x004fea0003900000 */
[----:B------:R-:W2:Y:S02]  /*9d70*/  @!P0 SYNCS.PHASECHK.TRANS64 P0, [R0+URZ+0xa8], R9 ;  /* 0x0000a809000085a7 */ /* 0x000ea400080010ff */
[----:B--2---:R-:W-:Y:S05]  /*9d80*/  @!P0 BRA `(.L_x_196) ;  /* 0xfffffffc00f08947 */ /* 0x004fea000383ffff */
[----:B------:R-:W-:Y:S05]  /*9d90*/  BRA `(.L_x_197) ;  /* 0xffffffb800d07947 */ /* 0x000fea000383ffff */
.L_x_100:
[----:B------:R-:W-:-:S07]  /*9da0*/  MOV R0, UR21 ;  /* 0x0000001500007c02 */ /* 0x000fce0008000f00 */
.L_x_198:
[----:B-1----:R1:W3:Y:S02]  /*9db0*/  SYNCS.PHASECHK.TRANS64.TRYWAIT P0, [R0+URZ+0x90], R2 ;  /* 0x00009002000075a7 */ /* 0x0022e400080011ff */
[----:B---3--:R-:W-:Y:S05]  /*9dc0*/  @!P0 NANOSLEEP.SYNCS 0x989680 ;  /* 0x009896800000895d */ /* 0x008fea0003900000 */
[----:B------:R-:W3:Y:S02]  /*9dd0*/  @!P0 SYNCS.PHASECHK.TRANS64 P0, [R0+URZ+0x90], R2 ;  /* 0x00009002000085a7 */ /* 0x000ee400080010ff */
[----:B---3--:R-:W-:Y:S05]  /*9de0*/  @!P0 BRA `(.L_x_198) ;  /* 0xfffffffc00f08947 */ /* 0x008fea000383ffff */
[----:B------:R-:W-:Y:S05]  /*9df0*/  BRA `(.L_x_199) ;  /* 0xffffffbc005c7947 */ /* 0x000fea000383ffff */
.L_x_101:
[----:B-1----:R-:W-:-:S07]  /*9e00*/  MOV R0, UR21 ;  /* 0x0000001500007c02 */ /* 0x002fce0008000f00 */
.L_x_200:
[----:B-1----:R1:W3:Y:S02]  /*9e10*/  SYNCS.PHASECHK.TRANS64.TRYWAIT P0, [R0+URZ+0x98], R2 ;  /* 0x00009802000075a7 */ /* 0x0022e400080011ff */
[----:B---3--:R-:W-:Y:S05]  /*9e20*/  @!P0 NANOSLEEP.SYNCS 0x989680 ;  /* 0x009896800000895d */ /* 0x008fea0003900000 */
[----:B------:R-:W3:Y:S02]  /*9e30*/  @!P0 SYNCS.PHASECHK.TRANS64 P0, [R0+URZ+0x98], R2 ;  /* 0x00009802000085a7 */ /* 0x000ee400080010ff */
[----:B---3--:R-:W-:Y:S05]  /*9e40*/  @!P0 BRA `(.L_x_200) ;  /* 0xfffffffc00f08947 */ /* 0x008fea000383ffff */
[----:B------:R-:W-:Y:S05]  /*9e50*/  BRA `(.L_x_201) ;  /* 0xffffffbc004c7947 */ /* 0x000fea000383ffff */
.L_x_102:
[----:B-1----:R-:W-:-:S07]  /*9e60*/  MOV R0, UR21 ;  /* 0x0000001500007c02 */ /* 0x002fce0008000f00 */
.L_x_202:
[----:B-1----:R1:W3:Y:S02]  /*9e70*/  SYNCS.PHASECHK.TRANS64.TRYWAIT P0, [R0+URZ+0xa0], R2 ;  /* 0x0000a002000075a7 */ /* 0x0022e400080011ff */
[----:B---3--:R-:W-:Y:S05]  /*9e80*/  @!P0 NANOSLEEP.SYNCS 0x989680 ;  /* 0x009896800000895d */ /* 0x008fea0003900000 */
[----:B------:R-:W3:Y:S02]  /*9e90*/  @!P0 SYNCS.PHASECHK.TRANS64 P0, [R0+URZ+0xa0], R2 ;  /* 0x0000a002000085a7 */ /* 0x000ee400080010ff */
[----:B---3--:R-:W-:Y:S05]  /*9ea0*/  @!P0 BRA `(.L_x_202) ;  /* 0xfffffffc00f08947 */ /* 0x008fea000383ffff */
[----:B------:R-:W-:Y:S05]  /*9eb0*/  BRA `(.L_x_203) ;  /* 0xffffffbc003c7947 */ /* 0x000fea000383ffff */
.L_x_104:
[----:B--2---:R2:W3:Y:S02]  /*9ec0*/  SYNCS.PHASECHK.TRANS64.TRYWAIT P0, [R3+URZ+0xc0], R0 ;  /* 0x0000c000030075a7 */ /* 0x0044e400080011ff */
[----:B---3--:R-:W-:Y:S05]  /*9ed0*/  @!P0 NANOSLEEP.SYNCS 0x989680 ;  /* 0x009896800000895d */ /* 0x008fea0003900000 */
[----:B------:R-:W3:Y:S02]  /*9ee0*/  @!P0 SYNCS.PHASECHK.TRANS64 P0, [R3+URZ+0xc0], R0 ;  /* 0x0000c000030085a7 */ /* 0x000ee400080010ff */
[----:B---3--:R-:W-:Y:S05]  /*9ef0*/  @!P0 BRA `(.L_x_104) ;  /* 0xfffffffc00f08947 */ /* 0x008fea000383ffff */
[----:B------:R-:W-:Y:S05]  /*9f00*/  BRA `(.L_x_204) ;  /* 0xffffffc000007947 */ /* 0x000fea000383ffff */
.L_x_115:
[----:B-1----:R-:W-:Y:S04]  /*9f10*/  MOV R2, UR43 ;  /* 0x0000002b00027c02 */ /* 0x002fe80008000f00 */
[----:B------:R1:W2:Y:S03]  /*9f20*/  SYNCS.PHASECHK.TRANS64.TRYWAIT P0, [R2+URZ+0x70], R3 ;  /* 0x00007003020075a7 */ /* 0x0002a600080011ff */
[----:B--2---:R-:W-:Y:S05]  /*9f30*/  @!P0 NANOSLEEP.SYNCS 0x989680 ;  /* 0x009896800000895d */ /* 0x004fea0003900000 */
[----:B------:R-:W2:Y:S02]  /*9f40*/  @!P0 SYNCS.PHASECHK.TRANS64 P0, [R2+URZ+0x70], R3 ;  /* 0x00007003020085a7 */ /* 0x000ea400080010ff */
[----:B--2---:R-:W-:Y:S05]  /*9f50*/  @!P0 BRA `(.L_x_115) ;  /* 0xfffffffc00ec8947 */ /* 0x004fea000383ffff */
[----:B------:R-:W-:Y:S05]  /*9f60*/  BRA `(.L_x_114) ;  /* 0xffffffcc00507947 */ /* 0x000fea000383ffff */
.L_x_117:
[----:B-1----:R1:W3:Y:S02]  /*9f70*/  SYNCS.PHASECHK.TRANS64.TRYWAIT P1, [R54+URZ+0xe0], R0 ;  /* 0x0000e000360075a7 */ /* 0x0022e400080211ff */
[----:B---3--:R-:W-:Y:S05]  /*9f80*/  @!P1 NANOSLEEP.SYNCS 0x989680 ;  /* 0x009896800000995d */ /* 0x008fea0003900000 */
[----:B------:R-:W3:Y:S02]  /*9f90*/  @!P1 SYNCS.PHASECHK.TRANS64 P1, [R54+URZ+0xe0], R0 ;  /* 0x0000e000360095a7 */ /* 0x000ee400080210ff */
[----:B---3--:R-:W-:Y:S05]  /*9fa0*/  @!P1 BRA `(.L_x_117) ;  /* 0xfffffffc00f09947 */ /* 0x008fea000383ffff */
[----:B------:R-:W-:Y:S05]  /*9fb0*/  BRA `(.L_x_116) ;  /* 0xffffffcc00707947 */ /* 0x000fea000383ffff */
.L_x_126:
[----:B--2---:R2:W3:Y:S02]  /*9fc0*/  SYNCS.PHASECHK.TRANS64.TRYWAIT P0, [R2+URZ+0x70], R0 ;  /* 0x00007000020075a7 */ /* 0x0044e400080011ff */
[----:B---3--:R-:W-:Y:S05]  /*9fd0*/  @!P0 NANOSLEEP.SYNCS 0x989680 ;  /* 0x009896800000895d */ /* 0x008fea0003900000 */
[----:B------:R-:W3:Y:S02]  /*9fe0*/  @!P0 SYNCS.PHASECHK.TRANS64 P0, [R2+URZ+0x70], R0 ;  /* 0x00007000020085a7 */ /* 0x000ee400080010ff */
[----:B---3--:R-:W-:Y:S05]  /*9ff0*/  @!P0 BRA `(.L_x_126) ;  /* 0xfffffffc00f08947 */ /* 0x008fea000383ffff */
[----:B------:R-:W-:Y:S05]  /*a000*/  BRA `(.L_x_125) ;  /* 0xffffffd400807947 */ /* 0x000fea000383ffff */
.L_x_134:
[----:B--2---:R2:W3:Y:S02]  /*a010*/  SYNCS.PHASECHK.TRANS64.TRYWAIT P0, [R2+URZ+0x70], R4 ;  /* 0x00007004020075a7 */ /* 0x0044e400080011ff */
[----:B---3--:R-:W-:Y:S05]  /*a020*/  @!P0 NANOSLEEP.SYNCS 0x989680 ;  /* 0x009896800000895d */ /* 0x008fea0003900000 */
[----:B------:R-:W3:Y:S02]  /*a030*/  @!P0 SYNCS.PHASECHK.TRANS64 P0, [R2+URZ+0x70], R4 ;  /* 0x00007004020085a7 */ /* 0x000ee400080010ff */
[----:B---3--:R-:W-:Y:S05]  /*a040*/  @!P0 BRA `(.L_x_134) ;  /* 0xfffffffc00f08947 */ /* 0x008fea000383ffff */
[----:B------:R-:W-:Y:S05]  /*a050*/  BRA `(.L_x_133) ;  /* 0xffffffdc00a07947 */ /* 0x000fea000383ffff */
.L_x_142:
[----:B--2---:R2:W3:Y:S02]  /*a060*/  SYNCS.PHASECHK.TRANS64.TRYWAIT P0, [R3+URZ+0x70], R0 ;  /* 0x00007000030075a7 */ /* 0x0044e400080011ff */
[----:B---3--:R-:W-:Y:S05]  /*a070*/  @!P0 NANOSLEEP.SYNCS 0x989680 ;  /* 0x009896800000895d */ /* 0x008fea0003900000 */
[----:B------:R-:W3:Y:S02]  /*a080*/  @!P0 SYNCS.PHASECHK.TRANS64 P0, [R3+URZ+0x70], R0 ;  /* 0x00007000030085a7 */ /* 0x000ee400080010ff */
[----:B---3--:R-:W-:Y:S05]  /*a090*/  @!P0 BRA `(.L_x_142) ;  /* 0xfffffffc00f08947 */ /* 0x008fea000383ffff */
[----:B------:R-:W-:Y:S05]  /*a0a0*/  BRA `(.L_x_141) ;  /* 0xffffffe400c07947 */ /* 0x000fea000383ffff */
        .weak           $__internal_0_$__cuda_sm10x_tcgen05_guardrail_trap_col_being_dealloced_not_returned_by_alloc
        .type           $__internal_0_$__cuda_sm10x_tcgen05_guardrail_trap_col_being_dealloced_not_returned_by_alloc,@function
        .size           $__internal_0_$__cuda_sm10x_tcgen05_guardrail_trap_col_being_dealloced_not_returned_by_alloc,($__internal_1_$__cuda_sm10x_tcgen05_guardrail_trap_phase_invalid_during_alloc - $__internal_0_$__cuda_sm10x_tcgen05_guardrail_trap_col_being_dealloced_not_returned_by_alloc)
$__internal_0_$__cuda_sm10x_tcgen05_guardrail_trap_col_being_dealloced_not_returned_by_alloc:
[----:B------:R-:W-:Y:S05]  /*a0b0*/  BPT.TRAP 0x1 ;  /* 0x000000040000795c */ /* 0x000fea0000300000 */
[----:B------:R-:W-:-:S04]  /*a0c0*/  HFMA2 R3, -RZ, RZ, 0, 0 ;  /* 0x00000000ff037431 */ /* 0x000fc800000001ff */
[----:B------:R-:W-:Y:S05]  /*a0d0*/  RET.REL.NODEC R2 `(_ZN7cutlass13device_kernelINS_4gemm6kernel13GemmUniversalIN4cute5tupleIJiiiiEEENS1_10collective13CollectiveMmaINS1_35MainloopSm100TmaUmmaWarpSpecializedILi7ELi2ELi4ENS5_IJNS4_1CILi4EEESB_NSA_ILi1EEEEEEEENS5_IJNSA_ILi128EEESF_NSA_ILi64EEEEEENS_6half_tENS5_IJlSC_lEEESI_SJ_NS4_8TiledMMAINS4_8MMA_AtomIJNS4_26SM100_MMA_F16BF16_2x1SM_SSISI_SI_fLi128ELi128ELNS4_4UMMA5MajorE0ELSO_0ELNSN_7ScaleInE0ELSP_0EEEEEENS4_6LayoutINS5_IJSC_SC_SC_EEENS5_IJNSA_ILi0EEESU_SU_EEEEENS5_IJNS4_10UnderscoreESX_SX_EEEEENS4_28SM100_TMA_2SM_LOAD_MULTICASTENS4_14ComposedLayoutINS4_7SwizzleILi3ELi4ELi3EEENS4_18smem_ptr_flag_bitsILi16EEENSS_INS5_IJNSA_ILi8EEESG_EEENS5_IJSG_SC_EEEEEEEvNS4_8identityES10_S1A_vS1B_EENS_8epilogue10collective18CollectiveEpilogueINS1D_23Sm100TmaWarpSpecializedILi4ELi2ELi16ELb1ELb0EEEJNS5_IJSG_SF_SG_EEENS5_IJNSS_ISG_SC_EENSS_INS5_IJNSA_ILi16EEENSA_ILi2EEEEEENS5_IJSC_SG_EEEEEEEESI_SJ_SI_SJ_NS1D_6fusion15FusionCallbacksIS1H_NS1Q_17LinearCombinationISI_fSI_fLNS_15FloatRoundStyleE2EEES1I_S1P_JEEENS4_5SM1004TMEM4LOAD26SM100_TMEM_LOAD_32dp32b16xENS4_13SM90_TMA_LOADENS11_INS12_ILi1ELi4ELi3EEES15_NSS_INS5_IJS16_S1K_EEENS5_IJS1K_SC_EEEEEEENS4_39AutoVectorizingCopyWithAssumedAlignmentILi128EEENS4_14SM90_TMA_STOREES25_S27_S27_EEEvvEEEEvNT_6ParamsE) ;  /* 0xffffff5c02c87950 */ /* 0x000fea0003c3ffff */
        .weak           $__internal_1_$__cuda_sm10x_tcgen05_guardrail_trap_phase_invalid_during_alloc
        .type           $__internal_1_$__cuda_sm10x_tcgen05_guardrail_trap_phase_invalid_during_alloc,@function
        .size           $__internal_1_$__cuda_sm10x_tcgen05_guardrail_trap_phase_invalid_during_alloc,($__internal_2_$__cuda_sm10x_tcgen05_guardrail_trap_unallocated_columns_being_dealloced - $__internal_1_$__cuda_sm10x_tcgen05_guardrail_trap_phase_invalid_during_alloc)
$__internal_1_$__cuda_sm10x_tcgen05_guardrail_trap_phase_invalid_during_alloc:
[----:B------:R-:W-:Y:S05]  /*a0e0*/  BPT.TRAP 0x1 ;  /* 0x000000040000795c */ /* 0x000fea0000300000 */
[----:B------:R-:W-:-:S04]  /*a0f0*/  MOV R5, 0x0 ;  /* 0x0000000000057802 */ /* 0x000fc80000000f00 */
[----:B------:R-:W-:Y:S05]  /*a100*/  RET.REL.NODEC R4 `(_ZN7cutlass13device_kernelINS_4gemm6kernel13GemmUniversalIN4cute5tupleIJiiiiEEENS1_10collective13CollectiveMmaINS1_35MainloopSm100TmaUmmaWarpSpecializedILi7ELi2ELi4ENS5_IJNS4_1CILi4EEESB_NSA_ILi1EEEEEEEENS5_IJNSA_ILi128EEESF_NSA_ILi64EEEEEENS_6half_tENS5_IJlSC_lEEESI_SJ_NS4_8TiledMMAINS4_8MMA_AtomIJNS4_26SM100_MMA_F16BF16_2x1SM_SSISI_SI_fLi128ELi128ELNS4_4UMMA5MajorE0ELSO_0ELNSN_7ScaleInE0ELSP_0EEEEEENS4_6LayoutINS5_IJSC_SC_SC_EEENS5_IJNSA_ILi0EEESU_SU_EEEEENS5_IJNS4_10UnderscoreESX_SX_EEEEENS4_28SM100_TMA_2SM_LOAD_MULTICASTENS4_14ComposedLayoutINS4_7SwizzleILi3ELi4ELi3EEENS4_18smem_ptr_flag_bitsILi16EEENSS_INS5_IJNSA_ILi8EEESG_EEENS5_IJSG_SC_EEEEEEEvNS4_8identityES10_S1A_vS1B_EENS_8epilogue10collective18CollectiveEpilogueINS1D_23Sm100TmaWarpSpecializedILi4ELi2ELi16ELb1ELb0EEEJNS5_IJSG_SF_SG_EEENS5_IJNSS_ISG_SC_EENSS_INS5_IJNSA_ILi16EEENSA_ILi2EEEEEENS5_IJSC_SG_EEEEEEEESI_SJ_SI_SJ_NS1D_6fusion15FusionCallbacksIS1H_NS1Q_17LinearCombinationISI_fSI_fLNS_15FloatRoundStyleE2EEES1I_S1P_JEEENS4_5SM1004TMEM4LOAD26SM100_TMEM_LOAD_32dp32b16xENS4_13SM90_TMA_LOADENS11_INS12_ILi1ELi4ELi3EEES15_NSS_INS5_IJS16_S1K_EEENS5_IJS1K_SC_EEEEEEENS4_39AutoVectorizingCopyWithAssumedAlignmentILi128EEENS4_14SM90_TMA_STOREES25_S27_S27_EEEvvEEEEvNT_6ParamsE) ;  /* 0xffffff5c04bc7950 */ /* 0x000fea0003c3ffff */
        .weak           $__internal_2_$__cuda_sm10x_tcgen05_guardrail_trap_unallocated_columns_being_dealloced
        .type           $__internal_2_$__cuda_sm10x_tcgen05_guardrail_trap_unallocated_columns_being_dealloced,@function
        .size           $__internal_2_$__cuda_sm10x_tcgen05_guardrail_trap_unallocated_columns_being_dealloced,(.L_x_206 - $__internal_2_$__cuda_sm10x_tcgen05_guardrail_trap_unallocated_columns_being_dealloced)
$__internal_2_$__cuda_sm10x_tcgen05_guardrail_trap_unallocated_columns_being_dealloced:
[----:B------:R-:W-:Y:S05]  /*a110*/  BPT.TRAP 0x1 ;  /* 0x000000040000795c */ /* 0x000fea0000300000 */
[----:B------:R-:W-:-:S04]  /*a120*/  HFMA2 R3, -RZ, RZ, 0, 0 ;  /* 0x00000000ff037431 */ /* 0x000fc800000001ff */
[----:B------:R-:W-:Y:S05]  /*a130*/  RET.REL.NODEC R2 `(_ZN7cutlass13device_kernelINS_4gemm6kernel13GemmUniversalIN4cute5tupleIJiiiiEEENS1_10collective13CollectiveMmaINS1_35MainloopSm100TmaUmmaWarpSpecializedILi7ELi2ELi4ENS5_IJNS4_1CILi4EEESB_NSA_ILi1EEEEEEEENS5_IJNSA_ILi128EEESF_NSA_ILi64EEEEEENS_6half_tENS5_IJlSC_lEEESI_SJ_NS4_8TiledMMAINS4_8MMA_AtomIJNS4_26SM100_MMA_F16BF16_2x1SM_SSISI_SI_fLi128ELi128ELNS4_4UMMA5MajorE0ELSO_0ELNSN_7ScaleInE0ELSP_0EEEEEENS4_6LayoutINS5_IJSC_SC_SC_EEENS5_IJNSA_ILi0EEESU_SU_EEEEENS5_IJNS4_10UnderscoreESX_SX_EEEEENS4_28SM100_TMA_2SM_LOAD_MULTICASTENS4_14ComposedLayoutINS4_7SwizzleILi3ELi4ELi3EEENS4_18smem_ptr_flag_bitsILi16EEENSS_INS5_IJNSA_ILi8EEESG_EEENS5_IJSG_SC_EEEEEEEvNS4_8identityES10_S1A_vS1B_EENS_8epilogue10collective18CollectiveEpilogueINS1D_23Sm100TmaWarpSpecializedILi4ELi2ELi16ELb1ELb0EEEJNS5_IJSG_SF_SG_EEENS5_IJNSS_ISG_SC_EENSS_INS5_IJNSA_ILi16EEENSA_ILi2EEEEEENS5_IJSC_SG_EEEEEEEESI_SJ_SI_SJ_NS1D_6fusion15FusionCallbacksIS1H_NS1Q_17LinearCombinationISI_fSI_fLNS_15FloatRoundStyleE2EEES1I_S1P_JEEENS4_5SM1004TMEM4LOAD26SM100_TMEM_LOAD_32dp32b16xENS4_13SM90_TMA_LOADENS11_INS12_ILi1ELi4ELi3EEES15_NSS_INS5_IJS16_S1K_EEENS5_IJS1K_SC_EEEEEEENS4_39AutoVectorizingCopyWithAssumedAlignmentILi128EEENS4_14SM90_TMA_STOREES25_S27_S27_EEEvvEEEEvNT_6ParamsE) ;  /* 0xffffff5c02b07950 */ /* 0x000fea0003c3ffff */
.L_x_205:
[----:B------:R-:W-:-:S00]  /*a140*/  BRA `(.L_x_205) ;  /* 0xfffffffc00fc7947 */ /* 0x000fc0000383ffff */
[----:B------:R-:W-:-:S00]  /*a150*/  NOP ;  /* 0x0000000000007918 */ /* 0x000fc00000000000 */
        /* <DEDUP_REMOVED lines=10> */
.L_x_206:


//--------------------- .nv.global.init           --------------------------
	.section	.nv.global.init,"aw",@progbits
.nv.global.init:
	.type		$str$27,@object
	.size		$str$27,($str$28 - $str$27)
$str$27:
        /*0000*/ 	.byte	0x28, 0x61, 0x64, 0x64, 0x72, 0x65, 0x73, 0x73, 0x20, 0x26, 0x20, 0x6d, 0x61, 0x73, 0x6b, 0x29
        /*0010*/ 	.byte	0x20, 0x3d, 0x3d, 0x20, 0x30, 0x00
	.type		$str$28,@object
	.size		$str$28,($str$26 - $str$28)
$str$28:
        /*0016*/ 	.byte	0x2f, 0x74, 0x6d, 0x70, 0x2f, 0x63, 0x75, 0x74, 0x6c, 0x61, 0x73, 0x73, 0x5f, 0x73, 0x77, 0x65
        /*0026*/ 	.byte	0x65, 0x70, 0x5f, 0x73, 0x72, 0x63, 0x2f, 0x69, 0x6e, 0x63, 0x6c, 0x75, 0x64, 0x65, 0x2f, 0x63
        /*0036*/ 	.byte	0x75, 0x74, 0x65, 0x2f, 0x70, 0x6f, 0x69, 0x6e, 0x74, 0x65, 0x72, 0x5f, 0x66, 0x6c, 0x61, 0x67
        /*0046*/ 	.byte	0x67, 0x65, 0x64, 0x2e, 0x68, 0x70, 0x70, 0x00
	.type		$str$26,@object
	.size		$str$26,($str$25 - $str$26)
$str$26:
        /*004e*/ 	.byte	0x2f, 0x74, 0x6d, 0x70, 0x2f, 0x63, 0x75, 0x74, 0x6c, 0x61, 0x73, 0x73, 0x5f, 0x73, 0x77, 0x65
        /*005e*/ 	.byte	0x65, 0x70, 0x5f, 0x73, 0x72, 0x63, 0x2f, 0x69, 0x6e, 0x63, 0x6c, 0x75, 0x64, 0x65, 0x2f, 0x63
        /*006e*/ 	.byte	0x75, 0x74, 0x65, 0x2f, 0x61, 0x74, 0x6f, 0x6d, 0x2f, 0x63, 0x6f, 0x70, 0x79, 0x5f, 0x74, 0x72
        /*007e*/ 	.byte	0x61, 0x69, 0x74, 0x73, 0x5f, 0x73, 0x6d, 0x31, 0x30, 0x30, 0x2e, 0x68, 0x70, 0x70, 0x00
	.type		$str$25,@object
	.size		$str$25,(__unnamed_1 - $str$25)
$str$25:
        /*008d*/ 	.byte	0x28, 0x28, 0x75, 0x69, 0x6e, 0x74, 0x33, 0x32, 0x5f, 0x74, 0x28, 0x74, 0x68, 0x72, 0x65, 0x61
        /*009d*/ 	.byte	0x64, 0x49, 0x64, 0x78, 0x2e, 0x78, 0x29, 0x20, 0x2f, 0x20, 0x33, 0x32, 0x29, 0x20, 0x25, 0x20
        /*00ad*/ 	.byte	0x34, 0x29, 0x20, 0x3d, 0x3d, 0x20, 0x28, 0x28, 0x28, 0x74, 0x6d, 0x65, 0x6d, 0x5f, 0x61, 0x64
        /*00bd*/ 	.byte	0x64, 0x72, 0x20, 0x3e, 0x3e, 0x20, 0x31, 0x36, 0x29, 0x20, 0x2f, 0x20, 0x33, 0x32, 0x29, 0x20
        /*00cd*/ 	.byte	0x25, 0x20, 0x34, 0x29, 0x00
	.type		__unnamed_1,@object
	.size		__unnamed_1,(__unnamed_2 - __unnamed_1)
__unnamed_1:
        /*00d2*/ 	.byte	0x61, 0x75, 0x74, 0x6f, 0x20, 0x63, 0x75, 0x74, 0x65, 0x3a, 0x3a, 0x61, 0x73, 0x5f, 0x70, 0x6f
        /* <DEDUP_REMOVED lines=24> */
        /*0262*/ 	.byte	0x34, 0x38, 0x3e, 0x3e, 0x3e, 0x3e, 0x5d, 0x00
	.type		__unnamed_2,@object
	.size		__unnamed_2,(.L_2 - __unnamed_2)
__unnamed_2:
        /* <DEDUP_REMOVED lines=40> */
        /*04ea*/ 	.byte	0x3a, 0x3a, 0x43, 0x3c, 0x30, 0x3e, 0x3e, 0x3e, 0x3e, 0x5d, 0x00
.L_2:


//--------------------- .nv.shared._ZN7cutlass13device_kernelINS_4gemm6kernel13GemmUniversalIN4cute5tupleIJiiiiEEENS1_10collective13CollectiveMmaINS1_35MainloopSm100TmaUmmaWarpSpecializedILi7ELi2ELi4ENS5_IJNS4_1CILi4EEESB_NSA_ILi1EEEEEEEENS5_IJNSA_ILi128EEESF_NSA_ILi64EEEEEENS_6half_tENS5_IJlSC_lEEESI_SJ_NS4_8TiledMMAINS4_8MMA_AtomIJNS4_26SM100_MMA_F16BF16_2x1SM_SSISI_SI_fLi128ELi128ELNS4_4UMMA5MajorE0ELSO_0ELNSN_7ScaleInE0ELSP_0EEEEEENS4_6LayoutINS5_IJSC_SC_SC_EEENS5_IJNSA_ILi0EEESU_SU_EEEEENS5_IJNS4_10UnderscoreESX_SX_EEEEENS4_28SM100_TMA_2SM_LOAD_MULTICASTENS4_14ComposedLayoutINS4_7SwizzleILi3ELi4ELi3EEENS4_18smem_ptr_flag_bitsILi16EEENSS_INS5_IJNSA_ILi8EEESG_EEENS5_IJSG_SC_EEEEEEEvNS4_8identityES10_S1A_vS1B_EENS_8epilogue10collective18CollectiveEpilogueINS1D_23Sm100TmaWarpSpecializedILi4ELi2ELi16ELb1ELb0EEEJNS5_IJSG_SF_SG_EEENS5_IJNSS_ISG_SC_EENSS_INS5_IJNSA_ILi16EEENSA_ILi2EEEEEENS5_IJSC_SG_EEEEEEEESI_SJ_SI_SJ_NS1D_6fusion15FusionCallbacksIS1H_NS1Q_17LinearCombinationISI_fSI_fLNS_15FloatRoundStyleE2EEES1I_S1P_JEEENS4_5SM1004TMEM4LOAD26SM100_TMEM_LOAD_32dp32b16xENS4_13SM90_TMA_LOADENS11_INS12_ILi1ELi4ELi3EEES15_NSS_INS5_IJS16_S1K_EEENS5_IJS1K_SC_EEEEEEENS4_39AutoVectorizingCopyWithAssumedAlignmentILi128EEENS4_14SM90_TMA_STOREES25_S27_S27_EEEvvEEEEvNT_6ParamsE --------------------------
	.section	.nv.shared._ZN7cutlass13device_kernelINS_4gemm6kernel13GemmUniversalIN4cute5tupleIJiiiiEEENS1_10collective13CollectiveMmaINS1_35MainloopSm100TmaUmmaWarpSpecializedILi7ELi2ELi4ENS5_IJNS4_1CILi4EEESB_NSA_ILi1EEEEEEEENS5_IJNSA_ILi128EEESF_NSA_ILi64EEEEEENS_6half_tENS5_IJlSC_lEEESI_SJ_NS4_8TiledMMAINS4_8MMA_AtomIJNS4_26SM100_MMA_F16BF16_2x1SM_SSISI_SI_fLi128ELi128ELNS4_4UMMA5MajorE0ELSO_0ELNSN_7ScaleInE0ELSP_0EEEEEENS4_6LayoutINS5_IJSC_SC_SC_EEENS5_IJNSA_ILi0EEESU_SU_EEEEENS5_IJNS4_10UnderscoreESX_SX_EEEEENS4_28SM100_TMA_2SM_LOAD_MULTICASTENS4_14ComposedLayoutINS4_7SwizzleILi3ELi4ELi3EEENS4_18smem_ptr_flag_bitsILi16EEENSS_INS5_IJNSA_ILi8EEESG_EEENS5_IJSG_SC_EEEEEEEvNS4_8identityES10_S1A_vS1B_EENS_8epilogue10collective18CollectiveEpilogueINS1D_23Sm100TmaWarpSpecializedILi4ELi2ELi16ELb1ELb0EEEJNS5_IJSG_SF_SG_EEENS5_IJNSS_ISG_SC_EENSS_INS5_IJNSA_ILi16EEENSA_ILi2EEEEEENS5_IJSC_SG_EEEEEEEESI_SJ_SI_SJ_NS1D_6fusion15FusionCallbacksIS1H_NS1Q_17LinearCombinationISI_fSI_fLNS_15FloatRoundStyleE2EEES1I_S1P_JEEENS4_5SM1004TMEM4LOAD26SM100_TMEM_LOAD_32dp32b16xENS4_13SM90_TMA_LOADENS11_INS12_ILi1ELi4ELi3EEES15_NSS_INS5_IJS16_S1K_EEENS5_IJS1K_SC_EEEEEEENS4_39AutoVectorizingCopyWithAssumedAlignmentILi128EEENS4_14SM90_TMA_STOREES25_S27_S27_EEEvvEEEEvNT_6ParamsE,"aw",@nobits
	.sectionflags	@""
	.align	16
	.zero		1024


//--------------------- .nv.shared.reserved.0     --------------------------
	.section	.nv.shared.reserved.0,"aw",@nobits
	.weak		__nv_reservedSMEM_offset_0_alias
	.size		__nv_reservedSMEM_offset_0_alias, 0, 64
	.other		__nv_reservedSMEM_offset_0_alias,@"STO_CUDA_RESERVED_SHARED STV_DEFAULT"
__nv_reservedSMEM_offset_0_alias:
	.zero		0
.nv.shared.reserved.0:
	.zero		64
	.weak		__nv_reservedSMEM_tcgen05_partition
	.type		__nv_reservedSMEM_tcgen05_partition,@object
	.size		__nv_reservedSMEM_tcgen05_partition,(.L_0 - __nv_reservedSMEM_tcgen05_partition)
__nv_reservedSMEM_tcgen05_partition:
	.zero		32
.L_0:


//--------------------- .nv.global                --------------------------
	.section	.nv.global,"aw",@nobits
.nv.global:
	.type		_ZN40_INTERNAL_61065397_4_k_cu_a6fcb410_352524cute1_E,@object
	.size		_ZN40_INTERNAL_61065397_4_k_cu_a6fcb410_352524cute1_E,(_ZN40_INTERNAL_61065397_4_k_cu_a6fcb410_352524cuda3std3__45__cpo6cbeginE - _ZN40_INTERNAL_61065397_4_k_cu_a6fcb410_352524cute1_E)
_ZN40_INTERNAL_61065397_4_k_cu_a6fcb410_352524cute1_E:
	.zero		1
	.type		_ZN40_INTERNAL_61065397_4_k_cu_a6fcb410_352524cuda3std3__45__cpo6cbeginE,@object
	.size		_ZN40_INTERNAL_61065397_4_k_cu_a6fcb410_352524cuda3std3__45__cpo6cbeginE,(_ZN40_INTERNAL_61065397_4_k_cu_a6fcb410_352524cuda3std3__48in_placeE - _ZN40_INTERNAL_61065397_4_k_cu_a6fcb410_352524cuda3std3__45__cpo6cbeginE)
_ZN40_INTERNAL_61065397_4_k_cu_a6fcb410_352524cuda3std3__45__cpo6cbeginE:
	.zero		1
	.type		_ZN40_INTERNAL_61065397_4_k_cu_a6fcb410_352524cuda3std3__48in_placeE,@object
	.size		_ZN40_INTERNAL_61065397_4_k_cu_a6fcb410_352524cuda3std3__48in_placeE,(_ZN40_INTERNAL_61065397_4_k_cu_a6fcb410_352524cuda3std6ranges3__45__cpo9iter_moveE - _ZN40_INTERNAL_61065397_4_k_cu_a6fcb410_352524cuda3std3__48in_placeE)
_ZN40_INTERNAL_61065397_4_k_cu_a6fcb410_352524cuda3std3__48in_placeE:
	.zero		1
	.type		_ZN40_INTERNAL_61065397_4_k_cu_a6fcb410_352524cuda3std6ranges3__45__cpo9iter_moveE,@object
	.size		_ZN40_INTERNAL_61065397_4_k_cu_a6fcb410_352524cuda3std6ranges3__45__cpo9iter_moveE,(_ZN40_INTERNAL_61065397_4_k_cu_a6fcb410_352524cuda3std3__45__cpo5beginE - _ZN40_INTERNAL_61065397_4_k_cu_a6fcb410_352524cuda3std6ranges3__45__cpo9iter_moveE)
_ZN40_INTERNAL_61065397_4_k_cu_a6fcb410_352524cuda3std6ranges3__45__cpo9iter_moveE:
	.zero		1
	.type		_ZN40_INTERNAL_61065397_4_k_cu_a6fcb410_352524cuda3std3__45__cpo5beginE,@object
	.size		_ZN40_INTERNAL_61065397_4_k_cu_a6fcb410_352524cuda3std3__45__cpo5beginE,(_ZN40_INTERNAL_61065397_4_k_cu_a6fcb410_352524cuda3std3__442_GLOBAL__N__61065397_4_k_cu_a6fcb410_352526ignoreE - _ZN40_INTERNAL_61065397_4_k_cu_a6fcb410_352524cuda3std3__45__cpo5beginE)
_ZN40_INTERNAL_61065397_4_k_cu_a6fcb410_352524cuda3std3__45__cpo5beginE:
	.zero		1
	.type		_ZN40_INTERNAL_61065397_4_k_cu_a6fcb410_352524cuda3std3__442_GLOBAL__N__61065397_4_k_cu_a6fcb410_352526ignoreE,@object
	.size		_ZN40_INTERNAL_61065397_4_k_cu_a6fcb410_352524cuda3std3__442_GLOBAL__N__61065397_4_k_cu_a6fcb410_352526ignoreE,(_ZN40_INTERNAL_61065397_4_k_cu_a6fcb410_352524cute7productE - _ZN40_INTERNAL_61065397_4_k_cu_a6fcb410_352524cuda3std3__442_GLOBAL__N__61065397_4_k_cu_a6fcb410_352526ignoreE)
_ZN40_INTERNAL_61065397_4_k_cu_a6fcb410_352524cuda3std3__442_GLOBAL__N__61065397_4_k_cu_a6fcb410_352526ignoreE:
	.zero		1
	.type		_ZN40_INTERNAL_61065397_4_k_cu_a6fcb410_352524cute7productE,@object
	.size		_ZN40_INTERNAL_61065397_4_k_cu_a6fcb410_352524cute7productE,(_ZN40_INTERNAL_61065397_4_k_cu_a6fcb410_352524cuda3std3__45__cpo3endE - _ZN40_INTERNAL_61065397_4_k_cu_a6fcb410_352524cute7productE)
_ZN40_INTERNAL_61065397_4_k_cu_a6fcb410_352524cute7productE:
	.zero		1
	.type		_ZN40_INTERNAL_61065397_4_k_cu_a6fcb410_352524cuda3std3__45__cpo3endE,@object
	.size		_ZN40_INTERNAL_61065397_4_k_cu_a6fcb410_352524cuda3std3__45__cpo3endE,(_ZN40_INTERNAL_61065397_4_k_cu_a6fcb410_352524cuda3std3__419piecewise_constructE - _ZN40_INTERNAL_61065397_4_k_cu_a6fcb410_352524cuda3std3__45__cpo3endE)
_ZN40_INTERNAL_61065397_4_k_cu_a6fcb410_352524cuda3std3__45__cpo3endE:
	.zero		1
	.type		_ZN40_INTERNAL_61065397_4_k_cu_a6fcb410_352524cuda3std3__419piecewise_constructE,@object
	.size		_ZN40_INTERNAL_61065397_4_k_cu_a6fcb410_352524cuda3std3__419piecewise_constructE,(_ZN40_INTERNAL_61065397_4_k_cu_a6fcb410_352524cuda3std3__45__cpo4cendE - _ZN40_INTERNAL_61065397_4_k_cu_a6fcb410_352524cuda3std3__419piecewise_constructE)
_ZN40_INTERNAL_61065397_4_k_cu_a6fcb410_352524cuda3std3__419piecewise_constructE:
	.zero		1
	.type		_ZN40_INTERNAL_61065397_4_k_cu_a6fcb410_352524cuda3std3__45__cpo4cendE,@object
	.size		_ZN40_INTERNAL_61065397_4_k_cu_a6fcb410_352524cuda3std3__45__cpo4cendE,(_ZN40_INTERNAL_61065397_4_k_cu_a6fcb410_352524cuda3std6ranges3__45__cpo4swapE - _ZN40_INTERNAL_61065397_4_k_cu_a6fcb410_352524cuda3std3__45__cpo4cendE)
_ZN40_INTERNAL_61065397_4_k_cu_a6fcb410_352524cuda3std3__45__cpo4cendE:
	.zero		1
	.type		_ZN40_INTERNAL_61065397_4_k_cu_a6fcb410_352524cuda3std6ranges3__45__cpo4swapE,@object
	.size		_ZN40_INTERNAL_61065397_4_k_cu_a6fcb410_352524cuda3std6ranges3__45__cpo4swapE,(.L_10 - _ZN40_INTERNAL_61065397_4_k_cu_a6fcb410_352524cuda3std6ranges3__45__cpo4swapE)
_ZN40_INTERNAL_61065397_4_k_cu_a6fcb410_352524cuda3std6ranges3__45__cpo4swapE:
	.zero		1
.L_10:


//--------------------- .nv.constant0._ZN7cutlass13device_kernelINS_4gemm6kernel13GemmUniversalIN4cute5tupleIJiiiiEEENS1_10collective13CollectiveMmaINS1_35MainloopSm100TmaUmmaWarpSpecializedILi7ELi2ELi4ENS5_IJNS4_1CILi4EEESB_NSA_ILi1EEEEEEEENS5_IJNSA_ILi128EEESF_NSA_ILi64EEEEEENS_6half_tENS5_IJlSC_lEEESI_SJ_NS4_8TiledMMAINS4_8MMA_AtomIJNS4_26SM100_MMA_F16BF16_2x1SM_SSISI_SI_fLi128ELi128ELNS4_4UMMA5MajorE0ELSO_0ELNSN_7ScaleInE0ELSP_0EEEEEENS4_6LayoutINS5_IJSC_SC_SC_EEENS5_IJNSA_ILi0EEESU_SU_EEEEENS5_IJNS4_10UnderscoreESX_SX_EEEEENS4_28SM100_TMA_2SM_LOAD_MULTICASTENS4_14ComposedLayoutINS4_7SwizzleILi3ELi4ELi3EEENS4_18smem_ptr_flag_bitsILi16EEENSS_INS5_IJNSA_ILi8EEESG_EEENS5_IJSG_SC_EEEEEEEvNS4_8identityES10_S1A_vS1B_EENS_8epilogue10collective18CollectiveEpilogueINS1D_23Sm100TmaWarpSpecializedILi4ELi2ELi16ELb1ELb0EEEJNS5_IJSG_SF_SG_EEENS5_IJNSS_ISG_SC_EENSS_INS5_IJNSA_ILi16EEENSA_ILi2EEEEEENS5_IJSC_SG_EEEEEEEESI_SJ_SI_SJ_NS1D_6fusion15FusionCallbacksIS1H_NS1Q_17LinearCombinationISI_fSI_fLNS_15FloatRoundStyleE2EEES1I_S1P_JEEENS4_5SM1004TMEM4LOAD26SM100_TMEM_LOAD_32dp32b16xENS4_13SM90_TMA_LOADENS11_INS12_ILi1ELi4ELi3EEES15_NSS_INS5_IJS16_S1K_EEENS5_IJS1K_SC_EEEEEEENS4_39AutoVectorizingCopyWithAssumedAlignmentILi128EEENS4_14SM90_TMA_STOREES25_S27_S27_EEEvvEEEEvNT_6ParamsE --------------------------
	.section	.nv.constant0._ZN7cutlass13device_kernelINS_4gemm6kernel13GemmUniversalIN4cute5tupleIJiiiiEEENS1_10collective13CollectiveMmaINS1_35MainloopSm100TmaUmmaWarpSpecializedILi7ELi2ELi4ENS5_IJNS4_1CILi4EEESB_NSA_ILi1EEEEEEEENS5_IJNSA_ILi128EEESF_NSA_ILi64EEEEEENS_6half_tENS5_IJlSC_lEEESI_SJ_NS4_8TiledMMAINS4_8MMA_AtomIJNS4_26SM100_MMA_F16BF16_2x1SM_SSISI_SI_fLi128ELi128ELNS4_4UMMA5MajorE0ELSO_0ELNSN_7ScaleInE0ELSP_0EEEEEENS4_6LayoutINS5_IJSC_SC_SC_EEENS5_IJNSA_ILi0EEESU_SU_EEEEENS5_IJNS4_10UnderscoreESX_SX_EEEEENS4_28SM100_TMA_2SM_LOAD_MULTICASTENS4_14ComposedLayoutINS4_7SwizzleILi3ELi4ELi3EEENS4_18smem_ptr_flag_bitsILi16EEENSS_INS5_IJNSA_ILi8EEESG_EEENS5_IJSG_SC_EEEEEEEvNS4_8identityES10_S1A_vS1B_EENS_8epilogue10collective18CollectiveEpilogueINS1D_23Sm100TmaWarpSpecializedILi4ELi2ELi16ELb1ELb0EEEJNS5_IJSG_SF_SG_EEENS5_IJNSS_ISG_SC_EENSS_INS5_IJNSA_ILi16EEENSA_ILi2EEEEEENS5_IJSC_SG_EEEEEEEESI_SJ_SI_SJ_NS1D_6fusion15FusionCallbacksIS1H_NS1Q_17LinearCombinationISI_fSI_fLNS_15FloatRoundStyleE2EEES1I_S1P_JEEENS4_5SM1004TMEM4LOAD26SM100_TMEM_LOAD_32dp32b16xENS4_13SM90_TMA_LOADENS11_INS12_ILi1ELi4ELi3EEES15_NSS_INS5_IJS16_S1K_EEENS5_IJS1K_SC_EEEEEEENS4_39AutoVectorizingCopyWithAssumedAlignmentILi128EEENS4_14SM90_TMA_STOREES25_S27_S27_EEEvvEEEEvNT_6ParamsE,"a",@progbits
	.sectionflags	@""
	.align	4
.nv.constant0._ZN7cutlass13device_kernelINS_4gemm6kernel13GemmUniversalIN4cute5tupleIJiiiiEEENS1_10collective13CollectiveMmaINS1_35MainloopSm100TmaUmmaWarpSpecializedILi7ELi2ELi4ENS5_IJNS4_1CILi4EEESB_NSA_ILi1EEEEEEEENS5_IJNSA_ILi128EEESF_NSA_ILi64EEEEEENS_6half_tENS5_IJlSC_lEEESI_SJ_NS4_8TiledMMAINS4_8MMA_AtomIJNS4_26SM100_MMA_F16BF16_2x1SM_SSISI_SI_fLi128ELi128ELNS4_4UMMA5MajorE0ELSO_0ELNSN_7ScaleInE0ELSP_0EEEEEENS4_6LayoutINS5_IJSC_SC_SC_EEENS5_IJNSA_ILi0EEESU_SU_EEEEENS5_IJNS4_10UnderscoreESX_SX_EEEEENS4_28SM100_TMA_2SM_LOAD_MULTICASTENS4_14ComposedLayoutINS4_7SwizzleILi3ELi4ELi3EEENS4_18smem_ptr_flag_bitsILi16EEENSS_INS5_IJNSA_ILi8EEESG_EEENS5_IJSG_SC_EEEEEEEvNS4_8identityES10_S1A_vS1B_EENS_8epilogue10collective18CollectiveEpilogueINS1D_23Sm100TmaWarpSpecializedILi4ELi2ELi16ELb1ELb0EEEJNS5_IJSG_SF_SG_EEENS5_IJNSS_ISG_SC_EENSS_INS5_IJNSA_ILi16EEENSA_ILi2EEEEEENS5_IJSC_SG_EEEEEEEESI_SJ_SI_SJ_NS1D_6fusion15FusionCallbacksIS1H_NS1Q_17LinearCombinationISI_fSI_fLNS_15FloatRoundStyleE2EEES1I_S1P_JEEENS4_5SM1004TMEM4LOAD26SM100_TMEM_LOAD_32dp32b16xENS4_13SM90_TMA_LOADENS11_INS12_ILi1ELi4ELi3EEES15_NSS_INS5_IJS16_S1K_EEENS5_IJS1K_SC_EEEEEEENS4_39AutoVectorizingCopyWithAssumedAlignmentILi128EEENS4_14SM90_TMA_STOREES25_S27_S27_EEEvvEEEEvNT_6ParamsE:
	.zero		2944


//--------------------- SYMBOLS --------------------------

	.type		.nv.reservedSmem.offset0,@object
	.size		.nv.reservedSmem.offset0,0x4
	.type		.nv.reservedSmem.cap,@object
	.size		.nv.reservedSmem.cap,0x4
	.type		__assertfail,@function
